	.target	sm_90a

	.elftype	@"ET_EXEC"


//--------------------- .note.nv.tkinfo           --------------------------
	.section	.note.nv.tkinfo,"",@"SHT_NOTE"
	.sectionflags	@"SHF_NOTE_NV_TKINFO"
	.tkinfo
        /*0018*/ 	.word	0x00000002
        /*0030*/ 	.string	""
        /*0030*/ 	.string	"ptxas"
        /*0030*/ 	.string	"Cuda compilation tools, release 13.0, V13.0.88"
        /*0030*/ 	.string	"Build cuda_13.0.r13.0/compiler.36424714_0"
        /*0030*/ 	.string	"-arch sm_90a -m 64 "



//--------------------- .note.nv.cuinfo           --------------------------
	.section	.note.nv.cuinfo,"",@"SHT_NOTE"
	.sectionflags	@"SHF_NOTE_NV_CUINFO"
        /*0018*/ 	.short	0x0002
        /*001a*/ 	.short	0x005a
        /*001c*/ 	.short	0x0082
	.zero		2


//--------------------- .nv.info                  --------------------------
	.section	.nv.info,"",@"SHT_CUDA_INFO"
	.align	4


	//----- nvinfo : EIATTR_REGCOUNT
	.align		4
        /*0000*/ 	.byte	0x04, 0x2f
        /*0002*/ 	.short	(.L_15 - .L_14)
	.align		4
.L_14:
        /*0004*/ 	.word	index@(_ZN7cutlass13device_kernelINS_4gemm6kernel13GemmUniversalIN4cute5tupleIJiiiiEEENS1_10collective13CollectiveMmaINS1_34MainloopSm90TmaGmmaWarpSpecializedILi4ENS5_IJNS4_1CILi1EEESB_SB_EEENS1_35KernelTmaWarpSpecializedCooperativeEEENS5_IJNSA_ILi128EEENSA_ILi64EEESF_EEENS_10bfloat16_tENS5_IJlSB_lEEESI_SJ_NS4_8TiledMMAINS4_8MMA_AtomIJNS4_4SM904GMMA27MMA_64x64x16_F32BF16BF16_SSILNSN_5MajorE0ELSP_0ELNSN_7ScaleInE1ELSQ_1EEEEEENS4_6LayoutINS5_IJNSA_ILi2EEESB_SB_EEENS5_IJSB_NSA_ILi0EEESW_EEEEENS5_IJNS4_10UnderscoreESZ_SZ_EEEEENS4_13SM90_TMA_LOADENS4_14ComposedLayoutINS4_7SwizzleILi3ELi4ELi3EEENS4_18smem_ptr_flag_bitsILi16EEENST_INS5_IJNSA_ILi8EEESG_EEENS5_IJSG_SB_EEEEEEEvNS4_8identityES12_S1C_vS1D_EENS_8epilogue10collective6detail29Sm90TmaWarpSpecializedAdapterINS1G_15DefaultEpilogueISI_SJ_SJ_NS1F_6thread17LinearCombinationISI_Li1EffLNS1K_9ScaleType4KindE0ELNS_15FloatRoundStyleE2ESI_EENS1_15EpilogueDefaultEEEEEvvEEEEvNT_6ParamsE)
        /*0008*/ 	.word	0x000000a8


	//----- nvinfo : EIATTR_FRAME_SIZE
	.align		4
.L_15:
        /*000c*/ 	.byte	0x04, 0x11
        /*000e*/ 	.short	(.L_17 - .L_16)
	.align		4
.L_16:
        /*0010*/ 	.word	index@(_ZN7cutlass13device_kernelINS_4gemm6kernel13GemmUniversalIN4cute5tupleIJiiiiEEENS1_10collective13CollectiveMmaINS1_34MainloopSm90TmaGmmaWarpSpecializedILi4ENS5_IJNS4_1CILi1EEESB_SB_EEENS1_35KernelTmaWarpSpecializedCooperativeEEENS5_IJNSA_ILi128EEENSA_ILi64EEESF_EEENS_10bfloat16_tENS5_IJlSB_lEEESI_SJ_NS4_8TiledMMAINS4_8MMA_AtomIJNS4_4SM904GMMA27MMA_64x64x16_F32BF16BF16_SSILNSN_5MajorE0ELSP_0ELNSN_7ScaleInE1ELSQ_1EEEEEENS4_6LayoutINS5_IJNSA_ILi2EEESB_SB_EEENS5_IJSB_NSA_ILi0EEESW_EEEEENS5_IJNS4_10UnderscoreESZ_SZ_EEEEENS4_13SM90_TMA_LOADENS4_14ComposedLayoutINS4_7SwizzleILi3ELi4ELi3EEENS4_18smem_ptr_flag_bitsILi16EEENST_INS5_IJNSA_ILi8EEESG_EEENS5_IJSG_SB_EEEEEEEvNS4_8identityES12_S1C_vS1D_EENS_8epilogue10collective6detail29Sm90TmaWarpSpecializedAdapterINS1G_15DefaultEpilogueISI_SJ_SJ_NS1F_6thread17LinearCombinationISI_Li1EffLNS1K_9ScaleType4KindE0ELNS_15FloatRoundStyleE2ESI_EENS1_15EpilogueDefaultEEEEEvvEEEEvNT_6ParamsE)
        /*0014*/ 	.word	0x00000000


	//----- nvinfo : EIATTR_MIN_STACK_SIZE
	.align		4
.L_17:
        /*0018*/ 	.byte	0x04, 0x12
        /*001a*/ 	.short	(.L_19 - .L_18)
	.align		4
.L_18:
        /*001c*/ 	.word	index@(_ZN7cutlass13device_kernelINS_4gemm6kernel13GemmUniversalIN4cute5tupleIJiiiiEEENS1_10collective13CollectiveMmaINS1_34MainloopSm90TmaGmmaWarpSpecializedILi4ENS5_IJNS4_1CILi1EEESB_SB_EEENS1_35KernelTmaWarpSpecializedCooperativeEEENS5_IJNSA_ILi128EEENSA_ILi64EEESF_EEENS_10bfloat16_tENS5_IJlSB_lEEESI_SJ_NS4_8TiledMMAINS4_8MMA_AtomIJNS4_4SM904GMMA27MMA_64x64x16_F32BF16BF16_SSILNSN_5MajorE0ELSP_0ELNSN_7ScaleInE1ELSQ_1EEEEEENS4_6LayoutINS5_IJNSA_ILi2EEESB_SB_EEENS5_IJSB_NSA_ILi0EEESW_EEEEENS5_IJNS4_10UnderscoreESZ_SZ_EEEEENS4_13SM90_TMA_LOADENS4_14ComposedLayoutINS4_7SwizzleILi3ELi4ELi3EEENS4_18smem_ptr_flag_bitsILi16EEENST_INS5_IJNSA_ILi8EEESG_EEENS5_IJSG_SB_EEEEEEEvNS4_8identityES12_S1C_vS1D_EENS_8epilogue10collective6detail29Sm90TmaWarpSpecializedAdapterINS1G_15DefaultEpilogueISI_SJ_SJ_NS1F_6thread17LinearCombinationISI_Li1EffLNS1K_9ScaleType4KindE0ELNS_15FloatRoundStyleE2ESI_EENS1_15EpilogueDefaultEEEEEvvEEEEvNT_6ParamsE)
        /*0020*/ 	.word	0x00000000
.L_19:


//--------------------- .nv.compat                --------------------------
	.section	.nv.compat,"",@"SHT_CUDA_COMPAT_INFO"
	.align	4
        /*0000*/ 	.byte	0x02, 0x09, 0x01, 0x00, 0x02, 0x02, 0x04, 0x00, 0x02, 0x05, 0x05, 0x00, 0x03, 0x07, 0x01, 0x01
        /*0010*/ 	.byte	0x02, 0x03, 0x01, 0x00, 0x02, 0x06, 0x01, 0x00, 0x04, 0x0b, 0x08, 0x00, 0x00, 0x00, 0x00, 0x00
        /*0020*/ 	.byte	0x00, 0x00, 0x00, 0x00


//--------------------- .nv.info._ZN7cutlass13device_kernelINS_4gemm6kernel13GemmUniversalIN4cute5tupleIJiiiiEEENS1_10collective13CollectiveMmaINS1_34MainloopSm90TmaGmmaWarpSpecializedILi4ENS5_IJNS4_1CILi1EEESB_SB_EEENS1_35KernelTmaWarpSpecializedCooperativeEEENS5_IJNSA_ILi128EEENSA_ILi64EEESF_EEENS_10bfloat16_tENS5_IJlSB_lEEESI_SJ_NS4_8TiledMMAINS4_8MMA_AtomIJNS4_4SM904GMMA27MMA_64x64x16_F32BF16BF16_SSILNSN_5MajorE0ELSP_0ELNSN_7ScaleInE1ELSQ_1EEEEEENS4_6LayoutINS5_IJNSA_ILi2EEESB_SB_EEENS5_IJSB_NSA_ILi0EEESW_EEEEENS5_IJNS4_10UnderscoreESZ_SZ_EEEEENS4_13SM90_TMA_LOADENS4_14ComposedLayoutINS4_7SwizzleILi3ELi4ELi3EEENS4_18smem_ptr_flag_bitsILi16EEENST_INS5_IJNSA_ILi8EEESG_EEENS5_IJSG_SB_EEEEEEEvNS4_8identityES12_S1C_vS1D_EENS_8epilogue10collective6detail29Sm90TmaWarpSpecializedAdapterINS1G_15DefaultEpilogueISI_SJ_SJ_NS1F_6thread17LinearCombinationISI_Li1EffLNS1K_9ScaleType4KindE0ELNS_15FloatRoundStyleE2ESI_EENS1_15EpilogueDefaultEEEEEvvEEEEvNT_6ParamsE --------------------------
	.section	.nv.info._ZN7cutlass13device_kernelINS_4gemm6kernel13GemmUniversalIN4cute5tupleIJiiiiEEENS1_10collective13CollectiveMmaINS1_34MainloopSm90TmaGmmaWarpSpecializedILi4ENS5_IJNS4_1CILi1EEESB_SB_EEENS1_35KernelTmaWarpSpecializedCooperativeEEENS5_IJNSA_ILi128EEENSA_ILi64EEESF_EEENS_10bfloat16_tENS5_IJlSB_lEEESI_SJ_NS4_8TiledMMAINS4_8MMA_AtomIJNS4_4SM904GMMA27MMA_64x64x16_F32BF16BF16_SSILNSN_5MajorE0ELSP_0ELNSN_7ScaleInE1ELSQ_1EEEEEENS4_6LayoutINS5_IJNSA_ILi2EEESB_SB_EEENS5_IJSB_NSA_ILi0EEESW_EEEEENS5_IJNS4_10UnderscoreESZ_SZ_EEEEENS4_13SM90_TMA_LOADENS4_14ComposedLayoutINS4_7SwizzleILi3ELi4ELi3EEENS4_18smem_ptr_flag_bitsILi16EEENST_INS5_IJNSA_ILi8EEESG_EEENS5_IJSG_SB_EEEEEEEvNS4_8identityES12_S1C_vS1D_EENS_8epilogue10collective6detail29Sm90TmaWarpSpecializedAdapterINS1G_15DefaultEpilogueISI_SJ_SJ_NS1F_6thread17LinearCombinationISI_Li1EffLNS1K_9ScaleType4KindE0ELNS_15FloatRoundStyleE2ESI_EENS1_15EpilogueDefaultEEEEEvvEEEEvNT_6ParamsE,"",@"SHT_CUDA_INFO"
	.sectionflags	@""
	.align	4


	//----- nvinfo : EIATTR_CUDA_API_VERSION
	.align		4
        /*0000*/ 	.byte	0x04, 0x37
        /*0002*/ 	.short	(.L_21 - .L_20)
.L_20:
        /*0004*/ 	.word	0x00000082


	//----- nvinfo : EIATTR_KPARAM_INFO
	.align		4
.L_21:
        /*0008*/ 	.byte	0x04, 0x17
        /*000a*/ 	.short	(.L_23 - .L_22)
.L_22:
        /*000c*/ 	.word	0x00000000
        /*0010*/ 	.short	0x0000
        /*0012*/ 	.short	0x0070
        /*0014*/ 	.byte	0x00, 0xf0, 0x01, 0x10


	//----- nvinfo : EIATTR_SPARSE_MMA_MASK
	.align		4
.L_23:
        /*0018*/ 	.byte	0x03, 0x50
        /*001a*/ 	.short	0x0000


	//----- nvinfo : EIATTR_MAXREG_COUNT
	.align		4
        /*001c*/ 	.byte	0x03, 0x1b
        /*001e*/ 	.short	0x00a8


	//----- nvinfo : EIATTR_NUM_BARRIERS
	.align		4
        /*0020*/ 	.byte	0x02, 0x4c
        /*0022*/ 	.byte	0x01
	.zero		1


	//----- nvinfo : EIATTR_EXTERNS
	.align		4
        /*0024*/ 	.byte	0x04, 0x0f
        /*0026*/ 	.short	(.L_25 - .L_24)


	//   ....[0]....
	.align		4
.L_24:
        /*0028*/ 	.word	index@(__assertfail)


	//----- nvinfo : EIATTR_MERCURY_ISA_VERSION
	.align		4
.L_25:
        /*002c*/ 	.byte	0x03, 0x5f
        /*002e*/ 	.short	0x0101


	//----- nvinfo : EIATTR_INT_WARP_WIDE_INSTR_OFFSETS
	.align		4
        /*0030*/ 	.byte	0x04, 0x31
        /*0032*/ 	.short	(.L_27 - .L_26)


	//   ....[0]....
.L_26:
        /*0034*/ 	.word	0x000003b0


	//   ....[1]....
        /*0038*/ 	.word	0x000003c0


	//   ....[2]....
        /*003c*/ 	.word	0x000004e0


	//----- nvinfo : EIATTR_COOP_GROUP_MASK_REGIDS
	.align		4
.L_27:
        /*0040*/ 	.byte	0x04, 0x29
        /*0042*/ 	.short	(.L_29 - .L_28)


	//   ....[0]....
.L_28:
        /*0044*/ 	.word	0xffffffff


	//   ....[1]....
        /*0048*/ 	.word	0xffffffff


	//   ....[2]....
        /*004c*/ 	.word	0xffffffff


	//   ....[3]....
        /*0050*/ 	.word	0xffffffff


	//   ....[4]....
        /*0054*/ 	.word	0xffffffff


	//----- nvinfo : EIATTR_COOP_GROUP_INSTR_OFFSETS
	.align		4
.L_29:
        /*0058*/ 	.byte	0x04, 0x28
        /*005a*/ 	.short	(.L_31 - .L_30)


	//   ....[0]....
.L_30:
        /*005c*/ 	.word	0x00000060


	//   ....[1]....
        /*0060*/ 	.word	0x00000070


	//   ....[2]....
        /*0064*/ 	.word	0x00000130


	//   ....[3]....
        /*0068*/ 	.word	0x000002c0


	//   ....[4]....
        /*006c*/ 	.word	0x000011c0


	//----- nvinfo : EIATTR_REG_RECONFIG
	.align		4
.L_31:
        /*0070*/ 	.byte	0x01, 0x54
	.zero		2


	//----- nvinfo : EIATTR_SYSCALL_OFFSETS
	.align		4
        /*0074*/ 	.byte	0x04, 0x46
        /*0076*/ 	.short	(.L_33 - .L_32)


	//   ....[0]....
.L_32:
        /*0078*/ 	.word	0x000013b0


	//----- nvinfo : EIATTR_MBARRIER_INSTR_OFFSETS
	.align		4
.L_33:
        /*007c*/ 	.byte	0x04, 0x39
        /*007e*/ 	.short	(.L_35 - .L_34)


	//   ....[0]....
.L_34:
        /*0080*/ 	.word	0x00000230
        /*0084*/ 	.word	0x000000ff
        /*0088*/ 	.word	0x00000000
        /*008c*/ 	.short	0x0100
        /*008e*/ 	.byte	0x08
	.zero		1


	//   ....[1]....
        /*0090*/ 	.word	0x00000240
        /*0094*/ 	.word	0x000000ff
        /*0098*/ 	.word	0x00000020
        /*009c*/ 	.short	0x0100
        /*009e*/ 	.byte	0x08
	.zero		1


	//   ....[2]....
        /*00a0*/ 	.word	0x00000250
        /*00a4*/ 	.word	0x000000ff
        /*00a8*/ 	.word	0x00000008
        /*00ac*/ 	.short	0x0100
        /*00ae*/ 	.byte	0x08
	.zero		1


	//   ....[3]....
        /*00b0*/ 	.word	0x00000260
        /*00b4*/ 	.word	0x000000ff
        /*00b8*/ 	.word	0x00000028
        /*00bc*/ 	.short	0x0100
        /*00be*/ 	.byte	0x08
	.zero		1


	//   ....[4]....
        /*00c0*/ 	.word	0x00000270
        /*00c4*/ 	.word	0x000000ff
        /*00c8*/ 	.word	0x00000010
        /*00cc*/ 	.short	0x0100
        /*00ce*/ 	.byte	0x08
	.zero		1


	//   ....[5]....
        /*00d0*/ 	.word	0x00000280
        /*00d4*/ 	.word	0x000000ff
        /*00d8*/ 	.word	0x00000030
        /*00dc*/ 	.short	0x0100
        /*00de*/ 	.byte	0x08
	.zero		1


	//   ....[6]....
        /*00e0*/ 	.word	0x00000290
        /*00e4*/ 	.word	0x000000ff
        /*00e8*/ 	.word	0x00000018
        /*00ec*/ 	.short	0x0100
        /*00ee*/ 	.byte	0x08
	.zero		1


	//   ....[7]....
        /*00f0*/ 	.word	0x000002a0
        /*00f4*/ 	.word	0x000000ff
        /*00f8*/ 	.word	0x00000038
        /*00fc*/ 	.short	0x0100
        /*00fe*/ 	.byte	0x08
	.zero		1


	//   ....[8]....
        /*0100*/ 	.word	0x00000560
        /*0104*/ 	.word	0x000000ff
        /*0108*/ 	.word	0x00000050
        /*010c*/ 	.short	0x0100
        /*010e*/ 	.byte	0x08
	.zero		1


	//   ....[9]....
        /*0110*/ 	.word	0x000005c0
        /*0114*/ 	.word	0x000000ff
        /*0118*/ 	.word	0x00000058
        /*011c*/ 	.short	0x0100
        /*011e*/ 	.byte	0x08
	.zero		1


	//   ....[10]....
        /*0120*/ 	.word	0x00001430
        /*0124*/ 	.word	0x00000003
        /*0128*/ 	.word	0x00000000
        /*012c*/ 	.short	0x010a
        /*012e*/ 	.byte	0x3f
	.zero		1


	//   ....[11]....
        /*0130*/ 	.word	0x00001490
        /*0134*/ 	.word	0x00000003
        /*0138*/ 	.word	0x00000000
        /*013c*/ 	.short	0x010a
        /*013e*/ 	.byte	0x3f
	.zero		1


	//   ....[12]....
        /*0140*/ 	.word	0x000019a0
        /*0144*/ 	.word	0x000000ff
        /*0148*/ 	.word	0x00000000
        /*014c*/ 	.short	0x010a
        /*014e*/ 	.byte	0x08
	.zero		1


	//   ....[13]....
        /*0150*/ 	.word	0x000019e0
        /*0154*/ 	.word	0x000000ff
        /*0158*/ 	.word	0x00000000
        /*015c*/ 	.short	0x010a
        /*015e*/ 	.byte	0x08
	.zero		1


	//   ....[14]....
        /*0160*/ 	.word	0x00001e00
        /*0164*/ 	.word	0x000000ff
        /*0168*/ 	.word	0x00000000
        /*016c*/ 	.short	0x0101
        /*016e*/ 	.byte	0x07
	.zero		1


	//   ....[15]....
        /*0170*/ 	.word	0x00001fc0
        /*0174*/ 	.word	0x000000ff
        /*0178*/ 	.word	0x00000000
        /*017c*/ 	.short	0x0101
        /*017e*/ 	.byte	0x04
	.zero		1


	//   ....[16]....
        /*0180*/ 	.word	0x00005370
        /*0184*/ 	.word	0x0000000e
        /*0188*/ 	.word	0x00000020
        /*018c*/ 	.short	0x010a
        /*018e*/ 	.byte	0x3f
	.zero		1


	//   ....[17]....
        /*0190*/ 	.word	0x000057f0
        /*0194*/ 	.word	0x00000005
        /*0198*/ 	.word	0x00000058
        /*019c*/ 	.short	0x0101
        /*019e*/ 	.byte	0x3f
	.zero		1


	//   ....[18]....
        /*01a0*/ 	.word	0x00005f00
        /*01a4*/ 	.word	0x00000007
        /*01a8*/ 	.word	0x00000000
        /*01ac*/ 	.short	0x010a
        /*01ae*/ 	.byte	0x3f
	.zero		1


	//   ....[19]....
        /*01b0*/ 	.word	0x00005f80
        /*01b4*/ 	.word	0x00000008
        /*01b8*/ 	.word	0x00000000
        /*01bc*/ 	.short	0x010a
        /*01be*/ 	.byte	0x3f
	.zero		1


	//   ....[20]....
        /*01c0*/ 	.word	0x00006010
        /*01c4*/ 	.word	0x0000000b
        /*01c8*/ 	.word	0x00000000
        /*01cc*/ 	.short	0x010a
        /*01ce*/ 	.byte	0x3f
	.zero		1


	//   ....[21]....
        /*01d0*/ 	.word	0x000060a0
        /*01d4*/ 	.word	0x00000003
        /*01d8*/ 	.word	0x00000000
        /*01dc*/ 	.short	0x010a
        /*01de*/ 	.byte	0x3f
	.zero		1


	//   ....[22]....
        /*01e0*/ 	.word	0x00006100
        /*01e4*/ 	.word	0x00000003
        /*01e8*/ 	.word	0x00000000
        /*01ec*/ 	.short	0x010a
        /*01ee*/ 	.byte	0x3f
	.zero		1


	//   ....[23]....
        /*01f0*/ 	.word	0x00006160
        /*01f4*/ 	.word	0x00000004
        /*01f8*/ 	.word	0x00000000
        /*01fc*/ 	.short	0x010a
        /*01fe*/ 	.byte	0x3f
	.zero		1


	//   ....[24]....
        /*0200*/ 	.word	0x00006230
        /*0204*/ 	.word	0x0000000e
        /*0208*/ 	.word	0x00000020
        /*020c*/ 	.short	0x010a
        /*020e*/ 	.byte	0x3f
	.zero		1


	//   ....[25]....
        /*0210*/ 	.word	0x00006300
        /*0214*/ 	.word	0x00000007
        /*0218*/ 	.word	0x00000000
        /*021c*/ 	.short	0x010a
        /*021e*/ 	.byte	0x3f
	.zero		1


	//   ....[26]....
        /*0220*/ 	.word	0x00006350
        /*0224*/ 	.word	0x00000008
        /*0228*/ 	.word	0x00000000
        /*022c*/ 	.short	0x010a
        /*022e*/ 	.byte	0x3f
	.zero		1


	//   ....[27]....
        /*0230*/ 	.word	0x000063a0
        /*0234*/ 	.word	0x0000000b
        /*0238*/ 	.word	0x00000000
        /*023c*/ 	.short	0x010a
        /*023e*/ 	.byte	0x3f
	.zero		1


	//----- nvinfo : EIATTR_NUM_MBARRIERS
	.align		4
.L_35:
        /*0240*/ 	.byte	0x03, 0x38
        /*0242*/ 	.short	0x000a


	//----- nvinfo : EIATTR_EXIT_INSTR_OFFSETS
	.align		4
        /*0244*/ 	.byte	0x04, 0x1c
        /*0246*/ 	.short	(.L_37 - .L_36)


	//   ....[0]....
.L_36:
        /*0248*/ 	.word	0x00000660


	//   ....[1]....
        /*024c*/ 	.word	0x00000f20


	//   ....[2]....
        /*0250*/ 	.word	0x00004a50


	//   ....[3]....
        /*0254*/ 	.word	0x00005080


	//   ....[4]....
        /*0258*/ 	.word	0x000060f0


	//----- nvinfo : EIATTR_MAX_THREADS
	.align		4
.L_37:
        /*025c*/ 	.byte	0x04, 0x05
        /*025e*/ 	.short	(.L_39 - .L_38)
.L_38:
        /*0260*/ 	.word	0x00000180
        /*0264*/ 	.word	0x00000001
        /*0268*/ 	.word	0x00000001


	//----- nvinfo : EIATTR_CRS_STACK_SIZE
	.align		4
.L_39:
        /*026c*/ 	.byte	0x04, 0x1e
        /*026e*/ 	.short	(.L_41 - .L_40)
.L_40:
        /*0270*/ 	.word	0x00000000


	//----- nvinfo : EIATTR_CBANK_PARAM_SIZE
	.align		4
.L_41:
        /*0274*/ 	.byte	0x03, 0x19
        /*0276*/ 	.short	0x0470


	//----- nvinfo : EIATTR_PARAM_CBANK
	.align		4
        /*0278*/ 	.byte	0x04, 0x0a
        /*027a*/ 	.short	(.L_43 - .L_42)
	.align		4
.L_42:
        /*027c*/ 	.word	index@(.nv.constant0._ZN7cutlass13device_kernelINS_4gemm6kernel13GemmUniversalIN4cute5tupleIJiiiiEEENS1_10collective13CollectiveMmaINS1_34MainloopSm90TmaGmmaWarpSpecializedILi4ENS5_IJNS4_1CILi1EEESB_SB_EEENS1_35KernelTmaWarpSpecializedCooperativeEEENS5_IJNSA_ILi128EEENSA_ILi64EEESF_EEENS_10bfloat16_tENS5_IJlSB_lEEESI_SJ_NS4_8TiledMMAINS4_8MMA_AtomIJNS4_4SM904GMMA27MMA_64x64x16_F32BF16BF16_SSILNSN_5MajorE0ELSP_0ELNSN_7ScaleInE1ELSQ_1EEEEEENS4_6LayoutINS5_IJNSA_ILi2EEESB_SB_EEENS5_IJSB_NSA_ILi0EEESW_EEEEENS5_IJNS4_10UnderscoreESZ_SZ_EEEEENS4_13SM90_TMA_LOADENS4_14ComposedLayoutINS4_7SwizzleILi3ELi4ELi3EEENS4_18smem_ptr_flag_bitsILi16EEENST_INS5_IJNSA_ILi8EEESG_EEENS5_IJSG_SB_EEEEEEEvNS4_8identityES12_S1C_vS1D_EENS_8epilogue10collective6detail29Sm90TmaWarpSpecializedAdapterINS1G_15DefaultEpilogueISI_SJ_SJ_NS1F_6thread17LinearCombinationISI_Li1EffLNS1K_9ScaleType4KindE0ELNS_15FloatRoundStyleE2ESI_EENS1_15EpilogueDefaultEEEEEvvEEEEvNT_6ParamsE)
        /*0280*/ 	.short	0x0210
        /*0282*/ 	.short	0x0470


	//----- nvinfo : EIATTR_SW_WAR
	.align		4
.L_43:
        /*0284*/ 	.byte	0x04, 0x36
        /*0286*/ 	.short	(.L_45 - .L_44)
.L_44:
        /*0288*/ 	.word	0x00000008
.L_45:


//--------------------- .nv.callgraph             --------------------------
	.section	.nv.callgraph,"",@"SHT_CUDA_CALLGRAPH"
	.align	4
	.sectionentsize	8
	.align		4
        /*0000*/ 	.word	0x00000000
	.align		4
        /*0004*/ 	.word	0xffffffff
	.align		4
        /*0008*/ 	.word	index@(_ZN7cutlass13device_kernelINS_4gemm6kernel13GemmUniversalIN4cute5tupleIJiiiiEEENS1_10collective13CollectiveMmaINS1_34MainloopSm90TmaGmmaWarpSpecializedILi4ENS5_IJNS4_1CILi1EEESB_SB_EEENS1_35KernelTmaWarpSpecializedCooperativeEEENS5_IJNSA_ILi128EEENSA_ILi64EEESF_EEENS_10bfloat16_tENS5_IJlSB_lEEESI_SJ_NS4_8TiledMMAINS4_8MMA_AtomIJNS4_4SM904GMMA27MMA_64x64x16_F32BF16BF16_SSILNSN_5MajorE0ELSP_0ELNSN_7ScaleInE1ELSQ_1EEEEEENS4_6LayoutINS5_IJNSA_ILi2EEESB_SB_EEENS5_IJSB_NSA_ILi0EEESW_EEEEENS5_IJNS4_10UnderscoreESZ_SZ_EEEEENS4_13SM90_TMA_LOADENS4_14ComposedLayoutINS4_7SwizzleILi3ELi4ELi3EEENS4_18smem_ptr_flag_bitsILi16EEENST_INS5_IJNSA_ILi8EEESG_EEENS5_IJSG_SB_EEEEEEEvNS4_8identityES12_S1C_vS1D_EENS_8epilogue10collective6detail29Sm90TmaWarpSpecializedAdapterINS1G_15DefaultEpilogueISI_SJ_SJ_NS1F_6thread17LinearCombinationISI_Li1EffLNS1K_9ScaleType4KindE0ELNS_15FloatRoundStyleE2ESI_EENS1_15EpilogueDefaultEEEEEvvEEEEvNT_6ParamsE)
	.align		4
        /*000c*/ 	.word	index@(__assertfail)
	.align		4
        /*0010*/ 	.word	0x00000000
	.align		4
        /*0014*/ 	.word	0xfffffffe
	.align		4
        /*0018*/ 	.word	0x00000000
	.align		4
        /*001c*/ 	.word	0xfffffffd
	.align		4
        /*0020*/ 	.word	0x00000000
	.align		4
        /*0024*/ 	.word	0xfffffffc


//--------------------- .nv.constant4             --------------------------
	.section	.nv.constant4,"a",@progbits
	.align	8
	.align		8
.nv.constant4:
        /*0000*/ 	.dword	__assertfail
	.align		8
        /*0008*/ 	.dword	__unnamed_1
	.align		8
        /*0010*/ 	.dword	_ZN39_INTERNAL_36284d1e_4_k_cu_61a78a7a_25134cuda3std3__45__cpo5beginE
	.align		8
        /*0018*/ 	.dword	_ZN39_INTERNAL_36284d1e_4_k_cu_61a78a7a_25134cuda3std3__45__cpo3endE
	.align		8
        /*0020*/ 	.dword	_ZN39_INTERNAL_36284d1e_4_k_cu_61a78a7a_25134cuda3std3__45__cpo6cbeginE
	.align		8
        /*0028*/ 	.dword	_ZN39_INTERNAL_36284d1e_4_k_cu_61a78a7a_25134cuda3std3__45__cpo4cendE
	.align		8
        /*0030*/ 	.dword	_ZN39_INTERNAL_36284d1e_4_k_cu_61a78a7a_25134cuda3std3__441_GLOBAL__N__36284d1e_4_k_cu_61a78a7a_25136ignoreE
	.align		8
        /*0038*/ 	.dword	_ZN39_INTERNAL_36284d1e_4_k_cu_61a78a7a_25134cuda3std3__419piecewise_constructE
	.align		8
        /*0040*/ 	.dword	_ZN39_INTERNAL_36284d1e_4_k_cu_61a78a7a_25134cuda3std3__48in_placeE
	.align		8
        /*0048*/ 	.dword	_ZN39_INTERNAL_36284d1e_4_k_cu_61a78a7a_25134cuda3std6ranges3__45__cpo4swapE
	.align		8
        /*0050*/ 	.dword	_ZN39_INTERNAL_36284d1e_4_k_cu_61a78a7a_25134cuda3std6ranges3__45__cpo9iter_moveE
	.align		8
        /*0058*/ 	.dword	_ZN39_INTERNAL_36284d1e_4_k_cu_61a78a7a_25134cute7productE
	.align		8
        /*0060*/ 	.dword	_ZN39_INTERNAL_36284d1e_4_k_cu_61a78a7a_25134cute1_E
	.align		8
        /*0068*/ 	.dword	$str$22
	.align		8
        /*0070*/ 	.dword	$str$23


//--------------------- .text._ZN7cutlass13device_kernelINS_4gemm6kernel13GemmUniversalIN4cute5tupleIJiiiiEEENS1_10collective13CollectiveMmaINS1_34MainloopSm90TmaGmmaWarpSpecializedILi4ENS5_IJNS4_1CILi1EEESB_SB_EEENS1_35KernelTmaWarpSpecializedCooperativeEEENS5_IJNSA_ILi128EEENSA_ILi64EEESF_EEENS_10bfloat16_tENS5_IJlSB_lEEESI_SJ_NS4_8TiledMMAINS4_8MMA_AtomIJNS4_4SM904GMMA27MMA_64x64x16_F32BF16BF16_SSILNSN_5MajorE0ELSP_0ELNSN_7ScaleInE1ELSQ_1EEEEEENS4_6LayoutINS5_IJNSA_ILi2EEESB_SB_EEENS5_IJSB_NSA_ILi0EEESW_EEEEENS5_IJNS4_10UnderscoreESZ_SZ_EEEEENS4_13SM90_TMA_LOADENS4_14ComposedLayoutINS4_7SwizzleILi3ELi4ELi3EEENS4_18smem_ptr_flag_bitsILi16EEENST_INS5_IJNSA_ILi8EEESG_EEENS5_IJSG_SB_EEEEEEEvNS4_8identityES12_S1C_vS1D_EENS_8epilogue10collective6detail29Sm90TmaWarpSpecializedAdapterINS1G_15DefaultEpilogueISI_SJ_SJ_NS1F_6thread17LinearCombinationISI_Li1EffLNS1K_9ScaleType4KindE0ELNS_15FloatRoundStyleE2ESI_EENS1_15EpilogueDefaultEEEEEvvEEEEvNT_6ParamsE --------------------------
	.section	.text._ZN7cutlass13device_kernelINS_4gemm6kernel13GemmUniversalIN4cute5tupleIJiiiiEEENS1_10collective13CollectiveMmaINS1_34MainloopSm90TmaGmmaWarpSpecializedILi4ENS5_IJNS4_1CILi1EEESB_SB_EEENS1_35KernelTmaWarpSpecializedCooperativeEEENS5_IJNSA_ILi128EEENSA_ILi64EEESF_EEENS_10bfloat16_tENS5_IJlSB_lEEESI_SJ_NS4_8TiledMMAINS4_8MMA_AtomIJNS4_4SM904GMMA27MMA_64x64x16_F32BF16BF16_SSILNSN_5MajorE0ELSP_0ELNSN_7ScaleInE1ELSQ_1EEEEEENS4_6LayoutINS5_IJNSA_ILi2EEESB_SB_EEENS5_IJSB_NSA_ILi0EEESW_EEEEENS5_IJNS4_10UnderscoreESZ_SZ_EEEEENS4_13SM90_TMA_LOADENS4_14ComposedLayoutINS4_7SwizzleILi3ELi4ELi3EEENS4_18smem_ptr_flag_bitsILi16EEENST_INS5_IJNSA_ILi8EEESG_EEENS5_IJSG_SB_EEEEEEEvNS4_8identityES12_S1C_vS1D_EENS_8epilogue10collective6detail29Sm90TmaWarpSpecializedAdapterINS1G_15DefaultEpilogueISI_SJ_SJ_NS1F_6thread17LinearCombinationISI_Li1EffLNS1K_9ScaleType4KindE0ELNS_15FloatRoundStyleE2ESI_EENS1_15EpilogueDefaultEEEEEvvEEEEvNT_6ParamsE,"ax",@progbits
	.align	128
.text._ZN7cutlass13device_kernelINS_4gemm6kernel13GemmUniversalIN4cute5tupleIJiiiiEEENS1_10collective13CollectiveMmaINS1_34MainloopSm90TmaGmmaWarpSpecializedILi4ENS5_IJNS4_1CILi1EEESB_SB_EEENS1_35KernelTmaWarpSpecializedCooperativeEEENS5_IJNSA_ILi128EEENSA_ILi64EEESF_EEENS_10bfloat16_tENS5_IJlSB_lEEESI_SJ_NS4_8TiledMMAINS4_8MMA_AtomIJNS4_4SM904GMMA27MMA_64x64x16_F32BF16BF16_SSILNSN_5MajorE0ELSP_0ELNSN_7ScaleInE1ELSQ_1EEEEEENS4_6LayoutINS5_IJNSA_ILi2EEESB_SB_EEENS5_IJSB_NSA_ILi0EEESW_EEEEENS5_IJNS4_10UnderscoreESZ_SZ_EEEEENS4_13SM90_TMA_LOADENS4_14ComposedLayoutINS4_7SwizzleILi3ELi4ELi3EEENS4_18smem_ptr_flag_bitsILi16EEENST_INS5_IJNSA_ILi8EEESG_EEENS5_IJSG_SB_EEEEEEEvNS4_8identityES12_S1C_vS1D_EENS_8epilogue10collective6detail29Sm90TmaWarpSpecializedAdapterINS1G_15DefaultEpilogueISI_SJ_SJ_NS1F_6thread17LinearCombinationISI_Li1EffLNS1K_9ScaleType4KindE0ELNS_15FloatRoundStyleE2ESI_EENS1_15EpilogueDefaultEEEEEvvEEEEvNT_6ParamsE:
        .type           _ZN7cutlass13device_kernelINS_4gemm6kernel13GemmUniversalIN4cute5tupleIJiiiiEEENS1_10collective13CollectiveMmaINS1_34MainloopSm90TmaGmmaWarpSpecializedILi4ENS5_IJNS4_1CILi1EEESB_SB_EEENS1_35KernelTmaWarpSpecializedCooperativeEEENS5_IJNSA_ILi128EEENSA_ILi64EEESF_EEENS_10bfloat16_tENS5_IJlSB_lEEESI_SJ_NS4_8TiledMMAINS4_8MMA_AtomIJNS4_4SM904GMMA27MMA_64x64x16_F32BF16BF16_SSILNSN_5MajorE0ELSP_0ELNSN_7ScaleInE1ELSQ_1EEEEEENS4_6LayoutINS5_IJNSA_ILi2EEESB_SB_EEENS5_IJSB_NSA_ILi0EEESW_EEEEENS5_IJNS4_10UnderscoreESZ_SZ_EEEEENS4_13SM90_TMA_LOADENS4_14ComposedLayoutINS4_7SwizzleILi3ELi4ELi3EEENS4_18smem_ptr_flag_bitsILi16EEENST_INS5_IJNSA_ILi8EEESG_EEENS5_IJSG_SB_EEEEEEEvNS4_8identityES12_S1C_vS1D_EENS_8epilogue10collective6detail29Sm90TmaWarpSpecializedAdapterINS1G_15DefaultEpilogueISI_SJ_SJ_NS1F_6thread17LinearCombinationISI_Li1EffLNS1K_9ScaleType4KindE0ELNS_15FloatRoundStyleE2ESI_EENS1_15EpilogueDefaultEEEEEvvEEEEvNT_6ParamsE,@function
        .size           _ZN7cutlass13device_kernelINS_4gemm6kernel13GemmUniversalIN4cute5tupleIJiiiiEEENS1_10collective13CollectiveMmaINS1_34MainloopSm90TmaGmmaWarpSpecializedILi4ENS5_IJNS4_1CILi1EEESB_SB_EEENS1_35KernelTmaWarpSpecializedCooperativeEEENS5_IJNSA_ILi128EEENSA_ILi64EEESF_EEENS_10bfloat16_tENS5_IJlSB_lEEESI_SJ_NS4_8TiledMMAINS4_8MMA_AtomIJNS4_4SM904GMMA27MMA_64x64x16_F32BF16BF16_SSILNSN_5MajorE0ELSP_0ELNSN_7ScaleInE1ELSQ_1EEEEEENS4_6LayoutINS5_IJNSA_ILi2EEESB_SB_EEENS5_IJSB_NSA_ILi0EEESW_EEEEENS5_IJNS4_10UnderscoreESZ_SZ_EEEEENS4_13SM90_TMA_LOADENS4_14ComposedLayoutINS4_7SwizzleILi3ELi4ELi3EEENS4_18smem_ptr_flag_bitsILi16EEENST_INS5_IJNSA_ILi8EEESG_EEENS5_IJSG_SB_EEEEEEEvNS4_8identityES12_S1C_vS1D_EENS_8epilogue10collective6detail29Sm90TmaWarpSpecializedAdapterINS1G_15DefaultEpilogueISI_SJ_SJ_NS1F_6thread17LinearCombinationISI_Li1EffLNS1K_9ScaleType4KindE0ELNS_15FloatRoundStyleE2ESI_EENS1_15EpilogueDefaultEEEEEvvEEEEvNT_6ParamsE,(.L_x_130 - _ZN7cutlass13device_kernelINS_4gemm6kernel13GemmUniversalIN4cute5tupleIJiiiiEEENS1_10collective13CollectiveMmaINS1_34MainloopSm90TmaGmmaWarpSpecializedILi4ENS5_IJNS4_1CILi1EEESB_SB_EEENS1_35KernelTmaWarpSpecializedCooperativeEEENS5_IJNSA_ILi128EEENSA_ILi64EEESF_EEENS_10bfloat16_tENS5_IJlSB_lEEESI_SJ_NS4_8TiledMMAINS4_8MMA_AtomIJNS4_4SM904GMMA27MMA_64x64x16_F32BF16BF16_SSILNSN_5MajorE0ELSP_0ELNSN_7ScaleInE1ELSQ_1EEEEEENS4_6LayoutINS5_IJNSA_ILi2EEESB_SB_EEENS5_IJSB_NSA_ILi0EEESW_EEEEENS5_IJNS4_10UnderscoreESZ_SZ_EEEEENS4_13SM90_TMA_LOADENS4_14ComposedLayoutINS4_7SwizzleILi3ELi4ELi3EEENS4_18smem_ptr_flag_bitsILi16EEENST_INS5_IJNSA_ILi8EEESG_EEENS5_IJSG_SB_EEEEEEEvNS4_8identityES12_S1C_vS1D_EENS_8epilogue10collective6detail29Sm90TmaWarpSpecializedAdapterINS1G_15DefaultEpilogueISI_SJ_SJ_NS1F_6thread17LinearCombinationISI_Li1EffLNS1K_9ScaleType4KindE0ELNS_15FloatRoundStyleE2ESI_EENS1_15EpilogueDefaultEEEEEvvEEEEvNT_6ParamsE)
        .other          _ZN7cutlass13device_kernelINS_4gemm6kernel13GemmUniversalIN4cute5tupleIJiiiiEEENS1_10collective13CollectiveMmaINS1_34MainloopSm90TmaGmmaWarpSpecializedILi4ENS5_IJNS4_1CILi1EEESB_SB_EEENS1_35KernelTmaWarpSpecializedCooperativeEEENS5_IJNSA_ILi128EEENSA_ILi64EEESF_EEENS_10bfloat16_tENS5_IJlSB_lEEESI_SJ_NS4_8TiledMMAINS4_8MMA_AtomIJNS4_4SM904GMMA27MMA_64x64x16_F32BF16BF16_SSILNSN_5MajorE0ELSP_0ELNSN_7ScaleInE1ELSQ_1EEEEEENS4_6LayoutINS5_IJNSA_ILi2EEESB_SB_EEENS5_IJSB_NSA_ILi0EEESW_EEEEENS5_IJNS4_10UnderscoreESZ_SZ_EEEEENS4_13SM90_TMA_LOADENS4_14ComposedLayoutINS4_7SwizzleILi3ELi4ELi3EEENS4_18smem_ptr_flag_bitsILi16EEENST_INS5_IJNSA_ILi8EEESG_EEENS5_IJSG_SB_EEEEEEEvNS4_8identityES12_S1C_vS1D_EENS_8epilogue10collective6detail29Sm90TmaWarpSpecializedAdapterINS1G_15DefaultEpilogueISI_SJ_SJ_NS1F_6thread17LinearCombinationISI_Li1EffLNS1K_9ScaleType4KindE0ELNS_15FloatRoundStyleE2ESI_EENS1_15EpilogueDefaultEEEEEvvEEEEvNT_6ParamsE,@"STO_CUDA_ENTRY STV_DEFAULT"
_ZN7cutlass13device_kernelINS_4gemm6kernel13GemmUniversalIN4cute5tupleIJiiiiEEENS1_10collective13CollectiveMmaINS1_34MainloopSm90TmaGmmaWarpSpecializedILi4ENS5_IJNS4_1CILi1EEESB_SB_EEENS1_35KernelTmaWarpSpecializedCooperativeEEENS5_IJNSA_ILi128EEENSA_ILi64EEESF_EEENS_10bfloat16_tENS5_IJlSB_lEEESI_SJ_NS4_8TiledMMAINS4_8MMA_AtomIJNS4_4SM904GMMA27MMA_64x64x16_F32BF16BF16_SSILNSN_5MajorE0ELSP_0ELNSN_7ScaleInE1ELSQ_1EEEEEENS4_6LayoutINS5_IJNSA_ILi2EEESB_SB_EEENS5_IJSB_NSA_ILi0EEESW_EEEEENS5_IJNS4_10UnderscoreESZ_SZ_EEEEENS4_13SM90_TMA_LOADENS4_14ComposedLayoutINS4_7SwizzleILi3ELi4ELi3EEENS4_18smem_ptr_flag_bitsILi16EEENST_INS5_IJNSA_ILi8EEESG_EEENS5_IJSG_SB_EEEEEEEvNS4_8identityES12_S1C_vS1D_EENS_8epilogue10collective6detail29Sm90TmaWarpSpecializedAdapterINS1G_15DefaultEpilogueISI_SJ_SJ_NS1F_6thread17LinearCombinationISI_Li1EffLNS1K_9ScaleType4KindE0ELNS_15FloatRoundStyleE2ESI_EENS1_15EpilogueDefaultEEEEEvvEEEEvNT_6ParamsE:
[----:B------:R-:W0:Y:S01]  /*0000*/  LDC R1, c[0x0][0x28] ;  /* 0x00000a00ff017b82 */ /* 0x000e220000000800 */
[----:B------:R-:W1:Y:S01]  /*0010*/  S2R R4, SR_TID.X ;  /* 0x0000000000047919 */ /* 0x000e620000002100 */
[----:B------:R-:W-:Y:S01]  /*0020*/  ELECT P0, URZ, PT ;  /* 0x00000000003f782f */ /* 0x000fe20003800000 */
[----:B------:R-:W-:Y:S01]  /*0030*/  BSSY B0, `(.L_x_0) ;  /* 0x000000f000007945 */ /* 0x000fe20003800000 */
[--C-:B-1----:R-:W-:Y:S02]  /*0040*/  SHF.R.U32.HI R0, RZ, 0x5, R4.reuse ;  /* 0x00000005ff007819 */ /* 0x102fe40000011604 */
[----:B------:R-:W-:-:S03]  /*0050*/  SHF.R.U32.HI R14, RZ, 0x7, R4 ;  /* 0x00000007ff0e7819 */ /* 0x000fc60000011604 */
[----:B------:R-:W1:Y:S04]  /*0060*/  SHFL.IDX PT, R5, R0, RZ, 0x1f ;  /* 0x00001fff00057589 */ /* 0x000e6800000e0000 */
[----:B------:R2:W3:Y:S01]  /*0070*/  SHFL.IDX PT, R10, R14, RZ, 0x1f ;  /* 0x00001fff0e0a7589 */ /* 0x0004e200000e0000 */
[----:B-1----:R-:W-:-:S13]  /*0080*/  ISETP.NE.OR P0, PT, R5, RZ, !P0 ;  /* 0x000000ff0500720c */ /* 0x002fda0004705670 */
[----:B0-23--:R-:W-:Y:S05]  /*0090*/  @P0 BRA `(.L_x_1) ;  /* 0x0000000000200947 */ /* 0x00dfea0003800000 */
[----:B------:R-:W-:Y:S02]  /*00a0*/  ULDC.64 UR4, c[0x0][0x198] ;  /* 0x0000660000047ab9 */ /* 0x000fe40000000a00 */
[----:B------:R-:W-:Y:S02]  /*00b0*/  UIADD3 UR6, UP0, UR4, 0xf0, URZ ;  /* 0x000000f004067890 */ /* 0x000fe4000ff1e03f */
[----:B------:R-:W-:Y:S02]  /*00c0*/  UIADD3 UR4, UP1, UR4, 0x1f0, URZ ;  /* 0x000001f004047890 */ /* 0x000fe4000ff3e03f */
[----:B------:R-:W-:Y:S02]  /*00d0*/  UIADD3.X UR7, URZ, UR5, URZ, UP0, !UPT ;  /* 0x000000053f077290 */ /* 0x000fe400087fe43f */
[----:B------:R-:W-:-:S07]  /*00e0*/  UIADD3.X UR5, URZ, UR5, URZ, UP1, !UPT ;  /* 0x000000053f057290 */ /* 0x000fce0008ffe43f */
[----:B------:R0:W-:Y:S02]  /*00f0*/  UTMACCTL.PF [UR6] ;  /* 0x00000000060079b9 */ /* 0x0001e40008040000 */
[----:B------:R0:W-:Y:S02]  /*0100*/  UTMACCTL.PF [UR4] ;  /* 0x00000000040079b9 */ /* 0x0001e40008040000 */
[----:B0-----:R-:W-:Y:S01]  /*0110*/  NOP ;  /* 0x0000000000007918 */ /* 0x001fe20000000000 */
.L_x_1:
[----:B------:R-:W-:Y:S05]  /*0120*/  BSYNC B0 ;  /* 0x0000000000007941 */ /* 0x000fea0003800000 */
.L_x_0:
[----:B------:R-:W0:Y:S02]  /*0130*/  SHFL.IDX PT, R2, R0, RZ, 0x1f ;  /* 0x00001fff00027589 */ /* 0x000e2400000e0000 */
[----:B0-----:R-:W-:-:S13]  /*0140*/  ISETP.NE.AND P0, PT, R2, RZ, PT ;  /* 0x000000ff0200720c */ /* 0x001fda0003f05270 */
[----:B------:R-:W-:Y:S05]  /*0150*/  @P0 BRA `(.L_x_2) ;  /* 0x0000000000580947 */ /* 0x000fea0003800000 */
[----:B------:R-:W0:Y:S01]  /*0160*/  S2UR UR8, SR_CgaCtaId ;  /* 0x00000000000879c3 */ /* 0x000e220000008800 */
[----:B------:R-:W-:Y:S01]  /*0170*/  UMOV UR4, 0x400 ;  /* 0x0000040000047882 */ /* 0x000fe20000000000 */
[----:B------:R-:W-:Y:S01]  /*0180*/  UMOV UR5, 0x1 ;  /* 0x0000000100057882 */ /* 0x000fe20000000000 */
[----:B------:R-:W-:Y:S01]  /*0190*/  UMOV UR6, 0x100 ;  /* 0x0000010000067882 */ /* 0x000fe20000000000 */
[----:B------:R-:W-:Y:S01]  /*01a0*/  ELECT P0, URZ, PT ;  /* 0x00000000003f782f */ /* 0x000fe20003800000 */
[----:B------:R-:W-:-:S04]  /*01b0*/  UIADD3 UR6, -UR6, 0x100000, URZ ;  /* 0x0010000006067890 */ /* 0x000fc8000fffe13f */
[----:B------:R-:W-:Y:S02]  /*01c0*/  USHF.L.U32 UR7, UR6, 0xb, URZ ;  /* 0x0000000b06077899 */ /* 0x000fe4000800063f */
[----:B------:R-:W-:Y:S02]  /*01d0*/  USHF.L.U32 UR6, UR6, 0x1, URZ ;  /* 0x0000000106067899 */ /* 0x000fe4000800063f */
[----:B0-----:R-:W-:Y:S02]  /*01e0*/  ULEA UR8, UR8, UR4, 0x18 ;  /* 0x0000000408087291 */ /* 0x001fe4000f8ec03f */
[----:B------:R-:W-:-:S04]  /*01f0*/  UIADD3 UR4, -UR5, 0x100000, URZ ;  /* 0x0010000005047890 */ /* 0x000fc8000fffe13f */
[----:B------:R-:W-:Y:S02]  /*0200*/  USHF.L.U32 UR5, UR4, 0xb, URZ ;  /* 0x0000000b04057899 */ /* 0x000fe4000800063f */
[----:B------:R-:W-:Y:S01]  /*0210*/  USHF.L.U32 UR4, UR4, 0x1, URZ ;  /* 0x0000000104047899 */ /* 0x000fe2000800063f */
[----:B------:R-:W0:Y:S11]  /*0220*/  FENCE.VIEW.ASYNC.S ;  /* 0x00000000000073c6 */ /* 0x000e360000000000 */
[----:B0-----:R0:W1:Y:S01]  /*0230*/  SYNCS.EXCH.64 URZ, [UR8], UR4 ;  /* 0x00000004083f75b2 */ /* 0x0010620008000100 */
[----:B------:R0:W2:Y:S01]  /*0240*/  SYNCS.EXCH.64 URZ, [UR8+0x20], UR6 ;  /* 0x00002006083f75b2 */ /* 0x0000a20008000100 */
[----:B------:R0:W3:Y:S01]  /*0250*/  SYNCS.EXCH.64 URZ, [UR8+0x8], UR4 ;  /* 0x00000804083f75b2 */ /* 0x0000e20008000100 */
[----:B------:R0:W4:Y:S01]  /*0260*/  SYNCS.EXCH.64 URZ, [UR8+0x28], UR6 ;  /* 0x00002806083f75b2 */ /* 0x0001220008000100 */
[----:B------:R0:W0:Y:S01]  /*0270*/  SYNCS.EXCH.64 URZ, [UR8+0x10], UR4 ;  /* 0x00001004083f75b2 */ /* 0x0000220008000100 */
[----:B------:R0:W0:Y:S01]  /*0280*/  SYNCS.EXCH.64 URZ, [UR8+0x30], UR6 ;  /* 0x00003006083f75b2 */ /* 0x0000220008000100 */
[----:B------:R0:W0:Y:S01]  /*0290*/  SYNCS.EXCH.64 URZ, [UR8+0x18], UR4 ;  /* 0x00001804083f75b2 */ /* 0x0000220008000100 */
[----:B------:R0:W0:Y:S01]  /*02a0*/  SYNCS.EXCH.64 URZ, [UR8+0x38], UR6 ;  /* 0x00003806083f75b2 */ /* 0x0000220008000100 */
[----:B------:R-:W-:Y:S01]  /*02b0*/  NOP ;  /* 0x0000000000007918 */ /* 0x000fe20000000000 */
.L_x_2:
[----:B------:R-:W5:Y:S01]  /*02c0*/  SHFL.IDX PT, R0, R0, RZ, 0x1f ;  /* 0x00001fff00007589 */ /* 0x000f6200000e0000 */
[----:B------:R-:W-:Y:S01]  /*02d0*/  ELECT P0, URZ, PT ;  /* 0x00000000003f782f */ /* 0x000fe20003800000 */
[----:B------:R-:W1:Y:S01]  /*02e0*/  LDC R2, c[0x0][0x65c] ;  /* 0x00019700ff027b82 */ /* 0x000e620000000800 */
[----:B0-----:R-:W-:Y:S01]  /*02f0*/  UMOV UR4, 0x20 ;  /* 0x0000002000047882 */ /* 0x001fe20000000000 */
[----:B------:R-:W0:Y:S01]  /*0300*/  S2R R3, SR_CTAID.Y ;  /* 0x0000000000037919 */ /* 0x000e220000002600 */
[----:B------:R-:W-:Y:S01]  /*0310*/  NOP ;  /* 0x0000000000007918 */ /* 0x000fe20000000000 */
[----:B------:R-:W-:Y:S01]  /*0320*/  ISETP.NE.AND P2, PT, R10, RZ, PT ;  /* 0x000000ff0a00720c */ /* 0x000fe20003f45270 */
[----:B------:R-:W-:Y:S01]  /*0330*/  NOP ;  /* 0x0000000000007918 */ /* 0x000fe20000000000 */
[----:B------:R-:W2:Y:S01]  /*0340*/  S2R R6, SR_CTAID.X ;  /* 0x0000000000067919 */ /* 0x000ea20000002500 */
[----:B------:R-:W-:Y:S01]  /*0350*/  IMAD.MOV.U32 R7, RZ, RZ, RZ ;  /* 0x000000ffff077224 */ /* 0x000fe200078e00ff */
[----:B-----5:R-:W-:-:S02]  /*0360*/  ISETP.NE.OR P0, PT, R0, RZ, !P0 ;  /* 0x000000ff0000720c */ /* 0x020fc40004705670 */
[----:B-1----:R-:W-:-:S04]  /*0370*/  ISETP.NE.AND P3, PT, R2, 0x1, PT ;  /* 0x000000010200780c */ /* 0x002fc80003f65270 */
[----:B------:R-:W-:Y:S02]  /*0380*/  P2R R0, PR, RZ, 0x8 ;  /* 0x00000008ff007803 */ /* 0x000fe40000000000 */
[----:B------:R-:W-:-:S04]  /*0390*/  SHF.R.S32.HI R0, RZ, 0x1f, R5 ;  /* 0x0000001fff007819 */ /* 0x000fc80000011405 */
[----:B------:R-:W-:Y:S01]  /*03a0*/  LEA.HI R0, R0, R5, RZ, 0x2 ;  /* 0x0000000500007211 */ /* 0x000fe200078f10ff */
[----:B------:R-:W-:Y:S01]  /*03b0*/  VOTEU.ALL UP0, P0 ;  /* 0x00000000003f7886 */ /* 0x000fe20000000000 */
[----:B------:R-:W-:Y:S01]  /*03c0*/  VOTEU.ALL UP1, P0 ;  /* 0x00000000003f7886 */ /* 0x000fe20000020000 */
[----:B------:R-:W2:Y:S01]  /*03d0*/  @P3 LDC R17, c[0x0][0x10] ;  /* 0x00000400ff113b82 */ /* 0x000ea20000000800 */
[----:B------:R-:W-:Y:S01]  /*03e0*/  LOP3.LUT R0, R0, 0xfffffffc, RZ, 0xc0, !PT ;  /* 0xfffffffc00007812 */ /* 0x000fe200078ec0ff */
[----:B0-----:R-:W-:Y:S01]  /*03f0*/  @P3 IMAD.MOV.U32 R8, RZ, RZ, R3 ;  /* 0x000000ffff083224 */ /* 0x001fe200078e0003 */
[----:B------:R-:W-:Y:S01]  /*0400*/  @!UP0 UMOV UR6, 0x400 ;  /* 0x0000040000068882 */ /* 0x000fe20000000000 */
[----:B------:R-:W-:-:S04]  /*0410*/  @!UP0 UIADD3 UR4, -UR4, 0x100000, URZ ;  /* 0x0010000004048890 */ /* 0x000fc8000fffe13f */
[----:B------:R-:W-:Y:S02]  /*0420*/  @!UP0 USHF.L.U32 UR5, UR4, 0xb, URZ ;  /* 0x0000000b04058899 */ /* 0x000fe4000800063f */
[----:B------:R-:W-:Y:S01]  /*0430*/  @!UP0 USHF.L.U32 UR4, UR4, 0x1, URZ ;  /* 0x0000000104048899 */ /* 0x000fe2000800063f */
[----:B------:R-:W-:Y:S02]  /*0440*/  @P3 IMAD.MOV.U32 R9, RZ, RZ, RZ ;  /* 0x000000ffff093224 */ /* 0x000fe400078e00ff */
[----:B------:R-:W-:Y:S01]  /*0450*/  IMAD.IADD R0, R5, 0x1, -R0 ;  /* 0x0000000105007824 */ /* 0x000fe200078e0a00 */
[----:B------:R-:W0:Y:S01]  /*0460*/  @!UP0 S2UR UR7, SR_CgaCtaId ;  /* 0x00000000000789c3 */ /* 0x000e220000008800 */
[----:B------:R-:W-:-:S03]  /*0470*/  @P3 IMAD.MOV.U32 R5, RZ, RZ, RZ ;  /* 0x000000ffff053224 */ /* 0x000fc600078e00ff */
[----:B------:R-:W-:-:S04]  /*0480*/  ISETP.NE.AND P1, PT, R0, 0x3, PT ;  /* 0x000000030000780c */ /* 0x000fc80003f25270 */
[----:B------:R-:W1:Y:S01]  /*0490*/  @!P3 LDC R11, c[0x0][0xc] ;  /* 0x00000300ff0bbb82 */ /* 0x000e620000000800 */
[----:B--2---:R-:W-:-:S04]  /*04a0*/  @P3 IMAD.WIDE.U32 R16, R6, R17, R8 ;  /* 0x0000001106103225 */ /* 0x004fc800078e0008 */
[----:B------:R-:W-:Y:S01]  /*04b0*/  @P3 IMAD.IADD R17, R17, 0x1, R5 ;  /* 0x0000000111113824 */ /* 0x000fe200078e0205 */
[----:B------:R-:W-:Y:S01]  /*04c0*/  LOP3.LUT R5, R4, 0x7f, RZ, 0xc0, !PT ;  /* 0x0000007f04057812 */ /* 0x000fe200078ec0ff */
[----:B0-----:R-:W-:Y:S01]  /*04d0*/  @!UP0 ULEA UR8, UR7, UR6, 0x18 ;  /* 0x0000000607088291 */ /* 0x001fe2000f8ec03f */
[----:B------:R-:W-:Y:S02]  /*04e0*/  VOTEU.ALL UP0, P0 ;  /* 0x00000000003f7886 */ /* 0x000fe40000000000 */
[----:B------:R-:W-:Y:S01]  /*04f0*/  ULDC UR6, c[0x0][0xc] ;  /* 0x0000030000067ab9 */ /* 0x000fe20000000800 */
[----:B------:R-:W-:Y:S01]  /*0500*/  ISETP.EQ.OR P0, PT, R0, RZ, !P1 ;  /* 0x000000ff0000720c */ /* 0x000fe20004f02670 */
[----:B------:R-:W-:-:S03]  /*0510*/  ULDC UR7, c[0x0][0x10] ;  /* 0x0000040000077ab9 */ /* 0x000fc60000000800 */
[C---:B------:R-:W-:Y:S01]  /*0520*/  ISETP.EQ.AND P0, PT, R10.reuse, RZ, P0 ;  /* 0x000000ff0a00720c */ /* 0x040fe20000702270 */
[----:B------:R-:W-:Y:S02]  /*0530*/  VIADD R10, R10, 0xffffffff ;  /* 0xffffffff0a0a7836 */ /* 0x000fe40000000000 */
[----:B-1----:R-:W-:Y:S01]  /*0540*/  @!P3 IMAD.WIDE.U32 R8, R11, R3, R6 ;  /* 0x000000030b08b225 */ /* 0x002fe200078e0006 */
[----:B------:R-:W0:Y:S02]  /*0550*/  FENCE.VIEW.ASYNC.S ;  /* 0x00000000000073c6 */ /* 0x000e240000000000 */
[----:B0-----:R-:W3:Y:S01]  /*0560*/  @!UP0 SYNCS.EXCH.64 URZ, [UR8+0x50], UR4 ;  /* 0x00005004083f85b2 */ /* 0x001ee20008000100 */
[----:B------:R-:W-:Y:S02]  /*0570*/  SEL R18, RZ, 0x1, !P0 ;  /* 0x00000001ff127807 */ /* 0x000fe40004000000 */
[----:B------:R-:W-:Y:S01]  /*0580*/  ISETP.GE.U32.AND P1, PT, R10, 0x2, PT ;  /* 0x000000020a00780c */ /* 0x000fe20003f26070 */
[----:B------:R-:W-:-:S02]  /*0590*/  @!P3 IMAD.MOV.U32 R16, RZ, RZ, R8 ;  /* 0x000000ffff10b224 */ /* 0x000fc400078e0008 */
[----:B------:R-:W-:Y:S01]  /*05a0*/  @!P3 IMAD.MOV.U32 R17, RZ, RZ, R9 ;  /* 0x000000ffff11b224 */ /* 0x000fe200078e0009 */
[----:B------:R-:W-:Y:S01]  /*05b0*/  SEL R18, R18, 0x2, P1 ;  /* 0x0000000212127807 */ /* 0x000fe20000800000 */
[----:B------:R0:W3:Y:S01]  /*05c0*/  @!UP1 SYNCS.EXCH.64 URZ, [UR8+0x58], UR4 ;  /* 0x00005804083f95b2 */ /* 0x0000e20008000100 */
[----:B------:R-:W-:Y:S01]  /*05d0*/  NOP ;  /* 0x0000000000007918 */ /* 0x000fe20000000000 */
[----:B0-----:R-:W-:-:S03]  /*05e0*/  UIMAD.WIDE.U32 UR4, UR6, UR7, URZ ;  /* 0x00000007060472a5 */ /* 0x001fc6000f8e003f */
[----:B------:R-:W-:Y:S02]  /*05f0*/  ULDC UR6, c[0x0][0x14] ;  /* 0x0000050000067ab9 */ /* 0x000fe40000000800 */
[----:B------:R-:W-:Y:S02]  /*0600*/  UIMAD.WIDE.U32 UR38, UR4, UR6, URZ ;  /* 0x00000006042672a5 */ /* 0x000fe4000f8e003f */
[----:B------:R-:W-:-:S04]  /*0610*/  UIMAD UR41, UR5, UR6, URZ ;  /* 0x00000006052972a4 */ /* 0x000fc8000f8e023f */
[----:B------:R-:W-:Y:S01]  /*0620*/  UIADD3 UR41, UR39, UR41, URZ ;  /* 0x0000002927297290 */ /* 0x000fe2000fffe03f */
[----:B---34-:R-:W-:Y:S06]  /*0630*/  BAR.SYNC.DEFER_BLOCKING 0x0 ;  /* 0x0000000000007b1d */ /* 0x018fec0000010000 */
[----:B------:R-:W-:Y:S05]  /*0640*/  @!P2 BRA `(.L_x_3) ;  /* 0x000000440004a947 */ /* 0x000fea0003800000 */
[----:B------:R-:W-:-:S13]  /*0650*/  ISETP.GT.U32.AND P0, PT, R10, 0x1, PT ;  /* 0x000000010a00780c */ /* 0x000fda0003f04070 */
[----:B------:R-:W-:Y:S05]  /*0660*/  @P0 EXIT ;  /* 0x000000000000094d */ /* 0x000fea0003800000 */
[----:B------:R-:W-:Y:S01]  /*0670*/  ULDC.64 UR4, c[0x0][0x650] ;  /* 0x0001940000047ab9 */ /* 0x000fe20000000a00 */
[----:B------:R-:W-:Y:S01]  /*0680*/  PRMT R0, RZ, 0x7610, R0 ;  /* 0x00007610ff007816 */ /* 0x000fe20000000000 */
[----:B------:R-:W-:Y:S01]  /*0690*/  IMAD.MOV.U32 R69, RZ, RZ, -0x1 ;  /* 0xffffffffff457424 */ /* 0x000fe200078e00ff */
[----:B------:R-:W-:Y:S01]  /*06a0*/  ISETP.GE.U32.AND P0, PT, R16, UR4, PT ;  /* 0x0000000410007c0c */ /* 0x000fe2000bf06070 */
[----:B------:R-:W-:Y:S02]  /*06b0*/  IMAD.MOV.U32 R68, RZ, RZ, -0x1 ;  /* 0xffffffffff447424 */ /* 0x000fe400078e00ff */
[----:B------:R-:W-:Y:S01]  /*06c0*/  IMAD.MOV.U32 R67, RZ, RZ, -0x1 ;  /* 0xffffffffff437424 */ /* 0x000fe200078e00ff */
[----:B------:R-:W-:-:S13]  /*06d0*/  ISETP.GE.U32.AND.EX P0, PT, R17, UR5, PT, P0 ;  /* 0x0000000511007c0c */ /* 0x000fda000bf06100 */
[----:B------:R-:W-:Y:S05]  /*06e0*/  @P0 BRA `(.L_x_4) ;  /* 0x0000000400540947 */ /* 0x000fea0003800000 */
[----:B------:R-:W0:Y:S01]  /*06f0*/  LDC.64 R20, c[0x0][0x628] ;  /* 0x00018a00ff147b82 */ /* 0x000e220000000a00 */
[----:B------:R-:W-:Y:S02]  /*0700*/  IMAD.MOV.U32 R8, RZ, RZ, R16 ;  /* 0x000000ffff087224 */ /* 0x000fe400078e0010 */
[----:B------:R-:W-:-:S05]  /*0710*/  IMAD.MOV.U32 R9, RZ, RZ, R17 ;  /* 0x000000ffff097224 */ /* 0x000fca00078e0011 */
[----:B------:R-:W1:Y:S08]  /*0720*/  LDC R0, c[0x0][0x630] ;  /* 0x00018c00ff007b82 */ /* 0x000e700000000800 */
[----:B------:R-:W2:Y:S01]  /*0730*/  LDC.64 R22, c[0x0][0x620] ;  /* 0x00018800ff167b82 */ /* 0x000ea20000000a00 */
[----:B0-----:R-:W-:-:S04]  /*0740*/  ISETP.NE.U32.AND P0, PT, R20, RZ, PT ;  /* 0x000000ff1400720c */ /* 0x001fc80003f05070 */
[----:B------:R-:W-:-:S13]  /*0750*/  ISETP.NE.AND.EX P0, PT, R21, RZ, PT, P0 ;  /* 0x000000ff1500720c */ /* 0x000fda0003f05300 */
[----:B-12---:R-:W-:Y:S05]  /*0760*/  @!P0 BRA `(.L_x_5) ;  /* 0x0000000000288947 */ /* 0x006fea0003800000 */
[----:B------:R-:W0:Y:S02]  /*0770*/  LDC R13, c[0x0][0x634] ;  /* 0x00018d00ff0d7b82 */ /* 0x000e240000000800 */
[----:B0-----:R-:W-:-:S05]  /*0780*/  IADD3 R13, P0, R16, R13, RZ ;  /* 0x0000000d100d7210 */ /* 0x001fca0007f1e0ff */
[----:B------:R-:W-:-:S04]  /*0790*/  IMAD.X R15, RZ, RZ, R17, P0 ;  /* 0x000000ffff0f7224 */ /* 0x000fc800000e0611 */
[----:B------:R-:W-:-:S04]  /*07a0*/  IMAD.WIDE.U32 R8, R15, R20, RZ ;  /* 0x000000140f087225 */ /* 0x000fc800078e00ff */
[----:B------:R-:W-:-:S04]  /*07b0*/  IMAD.WIDE.U32 R10, P0, R13, R21, R8 ;  /* 0x000000150d0a7225 */ /* 0x000fc80007800008 */
[----:B------:R-:W-:-:S04]  /*07c0*/  IMAD.WIDE.U32 R8, R13, R20, RZ ;  /* 0x000000140d087225 */ /* 0x000fc800078e00ff */
[----:B------:R-:W-:Y:S01]  /*07d0*/  IMAD.X R13, RZ, RZ, RZ, P0 ;  /* 0x000000ffff0d7224 */ /* 0x000fe200000e06ff */
[----:B------:R-:W-:Y:S01]  /*07e0*/  IADD3 RZ, P0, R9, R10, RZ ;  /* 0x0000000a09ff7210 */ /* 0x000fe20007f1e0ff */
[----:B------:R-:W-:-:S04]  /*07f0*/  IMAD.MOV.U32 R12, RZ, RZ, R11 ;  /* 0x000000ffff0c7224 */ /* 0x000fc800078e000b */
[----:B------:R-:W-:-:S08]  /*0800*/  IMAD.WIDE.U32.X R8, R15, R21, R12, P0 ;  /* 0x000000150f087225 */ /* 0x000fd000000e040c */
.L_x_5:
[-CC-:B------:R-:W-:Y:S01]  /*0810*/  SHF.R.U64 R67, R8, R0.reuse, R9.reuse ;  /* 0x0000000008437219 */ /* 0x180fe20000001209 */
[----:B------:R-:W0:Y:S01]  /*0820*/  LDC R12, c[0x0][0x618] ;  /* 0x00018600ff0c7b82 */ /* 0x000e220000000800 */
[----:B------:R-:W-:Y:S01]  /*0830*/  SHF.R.U32.HI R7, RZ, R0, R9 ;  /* 0x00000000ff077219 */ /* 0x000fe20000011609 */
[----:B------:R-:W-:Y:S01]  /*0840*/  ULDC UR4, c[0x0][0x150] ;  /* 0x0000540000047ab9 */ /* 0x000fe20000000800 */
[----:B------:R-:W-:Y:S02]  /*0850*/  IADD3 R11, P0, RZ, -R67, RZ ;  /* 0x80000043ff0b7210 */ /* 0x000fe40007f1e0ff */
[----:B------:R-:W-:-:S03]  /*0860*/  I2FP.F32.U32 R0, R6 ;  /* 0x0000000600007245 */ /* 0x000fc60000201000 */
[----:B------:R-:W1:Y:S01]  /*0870*/  LDC.64 R30, c[0x0][0x640] ;  /* 0x00019000ff1e7b82 */ /* 0x000e620000000a00 */
[----:B------:R-:W-:Y:S02]  /*0880*/  IMAD.X R13, RZ, RZ, ~R7, P0 ;  /* 0x000000ffff0d7224 */ /* 0x000fe400000e0e07 */
[----:B------:R-:W-:Y:S01]  /*0890*/  FMUL R0, R0, UR4 ;  /* 0x0000000400007c20 */ /* 0x000fe20008400000 */
[----:B------:R-:W-:Y:S01]  /*08a0*/  IMAD.WIDE.U32 R8, R11, R22, R16 ;  /* 0x000000160b087225 */ /* 0x000fe200078e0010 */
[----:B------:R-:W-:-:S03]  /*08b0*/  ULDC UR4, c[0x0][0x154] ;  /* 0x0000550000047ab9 */ /* 0x000fc60000000800 */
[----:B------:R-:W-:Y:S01]  /*08c0*/  IMAD R10, R13, R22, RZ ;  /* 0x000000160d0a7224 */ /* 0x000fe200078e02ff */
[----:B------:R-:W2:Y:S01]  /*08d0*/  LDC R7, c[0x0][0x144] ;  /* 0x00005100ff077b82 */ /* 0x000ea20000000800 */
[----:B------:R-:W3:Y:S02]  /*08e0*/  F2I.U32.TRUNC.NTZ R0, R0 ;  /* 0x0000000000007305 */ /* 0x000ee4000020f000 */
[----:B------:R-:W-:-:S04]  /*08f0*/  IMAD R11, R11, R23, R10 ;  /* 0x000000170b0b7224 */ /* 0x000fc800078e020a */
[----:B------:R-:W-:Y:S01]  /*0900*/  IMAD.IADD R9, R9, 0x1, R11 ;  /* 0x0000000109097824 */ /* 0x000fe200078e020b */
[----:B------:R-:W4:Y:S01]  /*0910*/  LDC R24, c[0x0][0x608] ;  /* 0x00018200ff187b82 */ /* 0x000f220000000800 */
[----:B------:R-:W-:-:S03]  /*0920*/  IMAD.MOV.U32 R11, RZ, RZ, -0x1 ;  /* 0xffffffffff0b7424 */ /* 0x000fc600078e00ff */
[-CC-:B0-----:R-:W-:Y:S02]  /*0930*/  SHF.R.U64 R22, R8, R12.reuse, R9.reuse ;  /* 0x0000000c08167219 */ /* 0x181fe40000001209 */
[----:B------:R-:W-:Y:S02]  /*0940*/  I2FP.F32.U32 R8, R3 ;  /* 0x0000000300087245 */ /* 0x000fe40000201000 */
[----:B------:R-:W0:Y:S01]  /*0950*/  LDC R28, c[0x0][0x658] ;  /* 0x00019600ff1c7b82 */ /* 0x000e220000000800 */
[----:B-1----:R-:W-:Y:S01]  /*0960*/  ISETP.NE.U32.AND P0, PT, R30, RZ, PT ;  /* 0x000000ff1e00720c */ /* 0x002fe20003f05070 */
[----:B---3--:R-:W-:Y:S02]  /*0970*/  IMAD.MOV R10, RZ, RZ, -R0 ;  /* 0x000000ffff0a7224 */ /* 0x008fe400078e0a00 */
[----:B------:R-:W-:Y:S01]  /*0980*/  FMUL R8, R8, UR4 ;  /* 0x0000000408087c20 */ /* 0x000fe20008400000 */
[----:B------:R-:W-:Y:S02]  /*0990*/  SHF.R.U32.HI R9, RZ, R12, R9 ;  /* 0x0000000cff097219 */ /* 0x000fe40000011609 */
[----:B------:R-:W-:Y:S01]  /*09a0*/  ISETP.NE.AND.EX P0, PT, R31, RZ, PT, P0 ;  /* 0x000000ff1f00720c */ /* 0x000fe20003f05300 */
[----:B------:R1:W3:Y:S01]  /*09b0*/  F2I.U32.TRUNC.NTZ R15, R8 ;  /* 0x00000008000f7305 */ /* 0x0002e2000020f000 */
[----:B------:R-:W1:Y:S01]  /*09c0*/  LDC R20, c[0x0][0x148] ;  /* 0x00005200ff147b82 */ /* 0x000e620000000800 */
[----:B--2---:R-:W-:-:S07]  /*09d0*/  IMAD R0, R7, R10, R6 ;  /* 0x0000000a07007224 */ /* 0x004fce00078e0206 */
[----:B------:R-:W2:Y:S01]  /*09e0*/  LDC R26, c[0x0][0x600] ;  /* 0x00018000ff1a7b82 */ /* 0x000ea20000000800 */
[-CC-:B----4-:R-:W-:Y:S02]  /*09f0*/  SHF.R.U64 R32, R22, R24.reuse, R9.reuse ;  /* 0x0000001816207219 */ /* 0x190fe40000001209 */
[----:B------:R-:W-:Y:S01]  /*0a00*/  SHF.R.U32.HI R7, RZ, R24, R9 ;  /* 0x00000018ff077219 */ /* 0x000fe20000011609 */
[----:B------:R-:W-:-:S04]  /*0a10*/  IMAD.MOV.U32 R9, RZ, RZ, 0x1 ;  /* 0x00000001ff097424 */ /* 0x000fc800078e00ff */
[----:B------:R-:W4:Y:S01]  /*0a20*/  LDC R21, c[0x0][0x648] ;  /* 0x00019200ff157b82 */ /* 0x000f220000000800 */
[-C--:B0-----:R-:W-:Y:S02]  /*0a30*/  SHF.L.U32 R6, R11, R28.reuse, RZ ;  /* 0x0000001c0b067219 */ /* 0x081fe400000006ff */
[--C-:B------:R-:W-:Y:S02]  /*0a40*/  SHF.R.U64 R24, R32, R28, R7.reuse ;  /* 0x0000001c20187219 */ /* 0x100fe40000001207 */
[----:B------:R-:W-:Y:S02]  /*0a50*/  LOP3.LUT R13, RZ, R6, RZ, 0x33, !PT ;  /* 0x00000006ff0d7212 */ /* 0x000fe400078e33ff */
[-C--:B------:R-:W-:Y:S01]  /*0a60*/  SHF.R.U32.HI R7, RZ, R28.reuse, R7 ;  /* 0x0000001cff077219 */ /* 0x080fe20000011607 */
[----:B------:R-:W0:Y:S01]  /*0a70*/  LDC R23, c[0x0][0x638] ;  /* 0x00018e00ff177b82 */ /* 0x000e220000000800 */
[----:B------:R-:W-:Y:S01]  /*0a80*/  SHF.L.U32 R12, R9, R28, RZ ;  /* 0x0000001c090c7219 */ /* 0x000fe200000006ff */
[----:B------:R-:W-:-:S06]  /*0a90*/  IMAD.MOV.U32 R6, RZ, RZ, R24 ;  /* 0x000000ffff067224 */ /* 0x000fcc00078e0018 */
[----:B------:R-:W0:Y:S01]  /*0aa0*/  LDC R69, c[0x0][0x610] ;  /* 0x00018400ff457b82 */ /* 0x000e220000000800 */
[----:B-1-3--:R-:W-:Y:S05]  /*0ab0*/  @!P0 BRA `(.L_x_6) ;  /* 0x0000000000288947 */ /* 0x00afea0003800000 */
[----:B------:R-:W1:Y:S02]  /*0ac0*/  LDC R11, c[0x0][0x64c] ;  /* 0x00019300ff0b7b82 */ /* 0x000e640000000800 */
[----:B-1----:R-:W-:-:S05]  /*0ad0*/  IADD3 R11, P0, R24, R11, RZ ;  /* 0x0000000b180b7210 */ /* 0x002fca0007f1e0ff */
        /* <DEDUP_REMOVED lines=8> */
.L_x_6:
[----:B----4-:R-:W-:Y:S01]  /*0b60*/  SHF.R.U64 R6, R6, R21, R7 ;  /* 0x0000001506067219 */ /* 0x010fe20000001207 */
[----:B--2---:R-:W-:Y:S01]  /*0b70*/  VIADD R7, R26, 0xffffffff ;  /* 0xffffffff1a077836 */ /* 0x004fe20000000000 */
[----:B------:R-:W-:Y:S01]  /*0b80*/  LOP3.LUT R13, R32, R13, RZ, 0xc0, !PT ;  /* 0x0000000d200d7212 */ /* 0x000fe200078ec0ff */
[----:B------:R-:W-:Y:S02]  /*0b90*/  IMAD.MOV R15, RZ, RZ, -R15 ;  /* 0x000000ffff0f7224 */ /* 0x000fe400078e0a0f */
[----:B------:R-:W-:Y:S02]  /*0ba0*/  IMAD.MOV R8, RZ, RZ, -R6 ;  /* 0x000000ffff087224 */ /* 0x000fe400078e0a06 */
[----:B------:R-:W-:Y:S01]  /*0bb0*/  IMAD R13, R12, R6, R13 ;  /* 0x000000060c0d7224 */ /* 0x000fe200078e020d */
[----:B------:R-:W-:Y:S01]  /*0bc0*/  LOP3.LUT R6, R22, R7, RZ, 0xc0, !PT ;  /* 0x0000000716067212 */ /* 0x000fe200078ec0ff */
[----:B------:R-:W-:Y:S02]  /*0bd0*/  @P3 IMAD R0, R20, R15, R3 ;  /* 0x0000000f14003224 */ /* 0x000fe400078e0203 */
[----:B0-----:R-:W-:-:S02]  /*0be0*/  IMAD R3, R8, R23, R24 ;  /* 0x0000001708037224 */ /* 0x001fc400078e0218 */
[----:B------:R-:W-:Y:S02]  /*0bf0*/  IMAD R69, R13, R69, R0 ;  /* 0x000000450d457224 */ /* 0x000fe400078e0200 */
[----:B------:R-:W-:Y:S02]  /*0c00*/  IMAD R6, R3, R26, R6 ;  /* 0x0000001a03067224 */ /* 0x000fe400078e0206 */
[----:B------:R-:W-:-:S03]  /*0c10*/  IMAD.MOV.U32 R0, RZ, RZ, 0x1 ;  /* 0x00000001ff007424 */ /* 0x000fc600078e00ff */
[----:B------:R-:W-:Y:S02]  /*0c20*/  SEL R68, R6, R69, !P3 ;  /* 0x0000004506447207 */ /* 0x000fe40005800000 */
[----:B------:R-:W-:-:S07]  /*0c30*/  SEL R69, R69, R6, !P3 ;  /* 0x0000000645457207 */ /* 0x000fce0005800000 */
.L_x_4:
[----:B------:R-:W-:-:S08]  /*0c40*/  NOP ;  /* 0x0000000000007918 */ /* 0x000fd00000000000 */
[----:B------:R-:W0:Y:S02]  /*0c50*/  USETMAXREG.TRY_ALLOC.CTAPOOL UP0, 0xe8 ;  /* 0x000000e8000079c8 */ /* 0x000e240008000600 */
[----:B0-----:R-:W-:-:S13]  /*0c60*/  PLOP3.LUT P0, PT, PT, PT, UP0, 0x80, 0x0 ;  /* 0x000000000000781c */ /* 0x001fda0003f0f008 */
[----:B------:R-:W-:Y:S05]  /*0c70*/  @!P0 BRA `(.L_x_4) ;  /* 0xfffffffc00f08947 */ /* 0x000fea000383ffff */
[----:B------:R-:W-:Y:S01]  /*0c80*/  ULDC.64 UR4, c[0x0][0x598] ;  /* 0x0001660000047ab9 */ /* 0x000fe20000000a00 */
[----:B------:R-:W-:Y:S01]  /*0c90*/  ULDC.64 UR36, c[0x0][0x208] ;  /* 0x0000820000247ab9 */ /* 0x000fe20000000a00 */
[----:B------:R-:W-:-:S04]  /*0ca0*/  ISETP.NE.U32.AND P0, PT, RZ, UR4, PT ;  /* 0x00000004ff007c0c */ /* 0x000fc8000bf05070 */
[----:B------:R-:W-:-:S13]  /*0cb0*/  ISETP.NE.AND.EX P0, PT, RZ, UR5, PT, P0 ;  /* 0x00000005ff007c0c */ /* 0x000fda000bf05300 */
[----:B------:R-:W-:Y:S05]  /*0cc0*/  @!P0 BRA `(.L_x_7) ;  /* 0x00000000001c8947 */ /* 0x000fea0003800000 */
[----:B------:R-:W0:Y:S02]  /*0cd0*/  LDC.64 R6, c[0x0][0x598] ;  /* 0x00016600ff067b82 */ /* 0x000e240000000a00 */
[----:B0-----:R-:W2:Y:S02]  /*0ce0*/  LDG.E.64 R6, desc[UR36][R6.64] ;  /* 0x0000002406067981 */ /* 0x001ea4000c1e1b00 */
[----:B--2---:R-:W-:-:S04]  /*0cf0*/  ISETP.NE.U32.AND P0, PT, R6, RZ, PT ;  /* 0x000000ff0600720c */ /* 0x004fc80003f05070 */
[----:B------:R-:W-:-:S13]  /*0d00*/  ISETP.NE.AND.EX P0, PT, R7, RZ, PT, P0 ;  /* 0x000000ff0700720c */ /* 0x000fda0003f05300 */
[----:B------:R-:W-:Y:S05]  /*0d10*/  @!P0 BRA `(.L_x_7) ;  /* 0x0000000000088947 */ /* 0x000fea0003800000 */
[----:B------:R0:W5:Y:S01]  /*0d20*/  LD.E R19, desc[UR36][R6.64] ;  /* 0x0000002406137980 */ /* 0x000162000c101900 */
[----:B------:R-:W-:Y:S05]  /*0d30*/  BRA `(.L_x_8) ;  /* 0x0000000000247947 */ /* 0x000fea0003800000 */
.L_x_7:
[----:B------:R-:W-:Y:S02]  /*0d40*/  ULDC.64 UR4, c[0x0][0x588] ;  /* 0x0001620000047ab9 */ /* 0x000fe40000000a00 */
[----:B------:R-:W-:-:S04]  /*0d50*/  ISETP.NE.U32.AND P0, PT, RZ, UR4, PT ;  /* 0x00000004ff007c0c */ /* 0x000fc8000bf05070 */
[----:B------:R-:W-:-:S13]  /*0d60*/  ISETP.NE.AND.EX P0, PT, RZ, UR5, PT, P0 ;  /* 0x00000005ff007c0c */ /* 0x000fda000bf05300 */
[----:B------:R-:W-:Y:S05]  /*0d70*/  @!P0 BRA `(.L_x_9) ;  /* 0x00000000000c8947 */ /* 0x000fea0003800000 */
[----:B------:R-:W0:Y:S02]  /*0d80*/  LDC.64 R6, c[0x0][0x588] ;  /* 0x00016200ff067b82 */ /* 0x000e240000000a00 */
[----:B0-----:R1:W5:Y:S01]  /*0d90*/  LDG.E R19, desc[UR36][R6.64] ;  /* 0x0000002406137981 */ /* 0x001362000c1e1900 */
[----:B------:R-:W-:Y:S05]  /*0da0*/  BRA `(.L_x_8) ;  /* 0x0000000000087947 */ /* 0x000fea0003800000 */
.L_x_9:
[----:B------:R-:W-:Y:S02]  /*0db0*/  ULDC UR4, c[0x0][0x580] ;  /* 0x0001600000047ab9 */ /* 0x000fe40000000800 */
[----:B------:R-:W-:-:S07]  /*0dc0*/  IMAD.U32 R19, RZ, RZ, UR4 ;  /* 0x00000004ff137e24 */ /* 0x000fce000f8e00ff */
.L_x_8:
[----:B------:R-:W-:Y:S02]  /*0dd0*/  ULDC.64 UR4, c[0x0][0x5a0] ;  /* 0x0001680000047ab9 */ /* 0x000fe40000000a00 */
[----:B------:R-:W-:-:S04]  /*0de0*/  ISETP.NE.U32.AND P0, PT, RZ, UR4, PT ;  /* 0x00000004ff007c0c */ /* 0x000fc8000bf05070 */
[----:B------:R-:W-:-:S13]  /*0df0*/  ISETP.NE.AND.EX P0, PT, RZ, UR5, PT, P0 ;  /* 0x00000005ff007c0c */ /* 0x000fda000bf05300 */
[----:B------:R-:W-:Y:S05]  /*0e00*/  @!P0 BRA `(.L_x_10) ;  /* 0x00000000001c8947 */ /* 0x000fea0003800000 */
[----:B01----:R-:W0:Y:S02]  /*0e10*/  LDC.64 R6, c[0x0][0x5a0] ;  /* 0x00016800ff067b82 */ /* 0x003e240000000a00 */
[----:B0-----:R-:W2:Y:S02]  /*0e20*/  LDG.E.64 R6, desc[UR36][R6.64] ;  /* 0x0000002406067981 */ /* 0x001ea4000c1e1b00 */
[----:B--2---:R-:W-:-:S04]  /*0e30*/  ISETP.NE.U32.AND P0, PT, R6, RZ, PT ;  /* 0x000000ff0600720c */ /* 0x004fc80003f05070 */
[----:B------:R-:W-:-:S13]  /*0e40*/  ISETP.NE.AND.EX P0, PT, R7, RZ, PT, P0 ;  /* 0x000000ff0700720c */ /* 0x000fda0003f05300 */
[----:B------:R-:W-:Y:S05]  /*0e50*/  @!P0 BRA `(.L_x_10) ;  /* 0x0000000000088947 */ /* 0x000fea0003800000 */
[----:B------:R0:W5:Y:S01]  /*0e60*/  LD.E R56, desc[UR36][R6.64] ;  /* 0x0000002406387980 */ /* 0x000162000c101900 */
[----:B------:R-:W-:Y:S05]  /*0e70*/  BRA `(.L_x_11) ;  /* 0x0000000000247947 */ /* 0x000fea0003800000 */
.L_x_10:
[----:B------:R-:W-:Y:S02]  /*0e80*/  ULDC.64 UR4, c[0x0][0x590] ;  /* 0x0001640000047ab9 */ /* 0x000fe40000000a00 */
[----:B------:R-:W-:-:S04]  /*0e90*/  ISETP.NE.U32.AND P0, PT, RZ, UR4, PT ;  /* 0x00000004ff007c0c */ /* 0x000fc8000bf05070 */
[----:B------:R-:W-:-:S13]  /*0ea0*/  ISETP.NE.AND.EX P0, PT, RZ, UR5, PT, P0 ;  /* 0x00000005ff007c0c */ /* 0x000fda000bf05300 */
[----:B------:R-:W-:Y:S05]  /*0eb0*/  @!P0 BRA `(.L_x_12) ;  /* 0x00000000000c8947 */ /* 0x000fea0003800000 */
[----:B------:R-:W2:Y:S02]  /*0ec0*/  LDC.64 R56, c[0x0][0x590] ;  /* 0x00016400ff387b82 */ /* 0x000ea40000000a00 */
[----:B--2---:R2:W5:Y:S01]  /*0ed0*/  LDG.E R56, desc[UR36][R56.64] ;  /* 0x0000002438387981 */ /* 0x004562000c1e1900 */
[----:B------:R-:W-:Y:S05]  /*0ee0*/  BRA `(.L_x_11) ;  /* 0x0000000000087947 */ /* 0x000fea0003800000 */
.L_x_12:
[----:B------:R-:W-:Y:S02]  /*0ef0*/  ULDC UR4, c[0x0][0x584] ;  /* 0x0001610000047ab9 */ /* 0x000fe40000000800 */
[----:B------:R-:W-:-:S07]  /*0f00*/  IMAD.U32 R56, RZ, RZ, UR4 ;  /* 0x00000004ff387e24 */ /* 0x000fce000f8e00ff */
.L_x_11:
[----:B------:R-:W-:-:S13]  /*0f10*/  LOP3.LUT P0, RZ, R0, 0xff, RZ, 0xc0, !PT ;  /* 0x000000ff00ff7812 */ /* 0x000fda000780c0ff */
[----:B------:R-:W-:Y:S05]  /*0f20*/  @!P0 EXIT ;  /* 0x000000000000894d */ /* 0x000fea0003800000 */
[----:B------:R-:W3:Y:S01]  /*0f30*/  LDC R59, c[0x0][0x658] ;  /* 0x00019600ff3b7b82 */ /* 0x000ee20000000800 */
[----:B------:R-:W-:Y:S01]  /*0f40*/  ULDC.64 UR6, c[0x0][0x288] ;  /* 0x0000a20000067ab9 */ /* 0x000fe20000000a00 */
[----:B------:R-:W-:Y:S01]  /*0f50*/  LOP3.LUT R14, R14, 0x1, RZ, 0xc0, !PT ;  /* 0x000000010e0e7812 */ /* 0x000fe200078ec0ff */
[----:B------:R-:W-:Y:S01]  /*0f60*/  UIADD3 UR4, UR7, 0x7f, URZ ;  /* 0x0000007f07047890 */ /* 0x000fe2000fffe03f */
[----:B------:R-:W-:Y:S01]  /*0f70*/  SHF.R.U32.HI R0, RZ, 0x2, R4 ;  /* 0x00000002ff007819 */ /* 0x000fe20000011604 */
[----:B------:R-:W-:Y:S01]  /*0f80*/  IMAD.U32 R3, RZ, RZ, UR6 ;  /* 0x00000006ff037e24 */ /* 0x000fe2000f8e00ff */
[----:B------:R-:W-:Y:S01]  /*0f90*/  SHF.R.U32.HI R5, RZ, 0x1, R5 ;  /* 0x00000001ff057819 */ /* 0x000fe20000011605 */
[----:B------:R-:W-:Y:S01]  /*0fa0*/  USHF.R.S32.HI UR5, URZ, 0x1f, UR4 ;  /* 0x0000001f3f057899 */ /* 0x000fe20008011404 */
[----:B01----:R-:W0:Y:S01]  /*0fb0*/  LDC.64 R6, c[0x0][0x5c8] ;  /* 0x00017200ff067b82 */ /* 0x003e220000000a00 */
[----:B------:R-:W-:Y:S01]  /*0fc0*/  LOP3.LUT R60, R4, 0x3, RZ, 0xc0, !PT ;  /* 0x00000003043c7812 */ /* 0x000fe200078ec0ff */
[----:B------:R-:W-:Y:S01]  /*0fd0*/  IMAD.SHL.U32 R9, R14, 0x40, RZ ;  /* 0x000000400e097824 */ /* 0x000fe200078e00ff */
[----:B------:R-:W-:Y:S01]  /*0fe0*/  LOP3.LUT R0, R0, 0x7, RZ, 0xc0, !PT ;  /* 0x0000000700007812 */ /* 0x000fe200078ec0ff */
[----:B------:R-:W-:Y:S01]  /*0ff0*/  ULEA.HI UR5, UR5, UR4, URZ, 0x7 ;  /* 0x0000000405057291 */ /* 0x000fe2000f8f383f */
[----:B------:R-:W-:Y:S01]  /*1000*/  LOP3.LUT R5, R5, 0x30, RZ, 0xc0, !PT ;  /* 0x0000003005057812 */ /* 0x000fe200078ec0ff */
[----:B------:R-:W-:Y:S01]  /*1010*/  IMAD R60, R60, -0x2, R3 ;  /* 0xfffffffe3c3c7824 */ /* 0x000fe200078e0203 */
[--C-:B------:R-:W-:Y:S01]  /*1020*/  LOP3.LUT R22, R9, 0x40, R0.reuse, 0xe2, !PT ;  /* 0x0000004009167812 */ /* 0x100fe200078ee200 */
[----:B------:R-:W1:Y:S01]  /*1030*/  LDC R63, c[0x0][0x600] ;  /* 0x00018000ff3f7b82 */ /* 0x000e620000000800 */
[----:B------:R-:W-:Y:S01]  /*1040*/  IADD3 R3, RZ, -R5, -R0 ;  /* 0x80000005ff037210 */ /* 0x000fe20007ffe800 */
[----:B------:R-:W-:Y:S01]  /*1050*/  IMAD.MOV.U32 R0, RZ, RZ, -0x1 ;  /* 0xffffffffff007424 */ /* 0x000fe200078e00ff */
[----:B------:R-:W-:Y:S01]  /*1060*/  USHF.R.S32.HI UR43, URZ, 0x7, UR5 ;  /* 0x000000073f2b7899 */ /* 0x000fe20008011405 */
[----:B------:R-:W-:Y:S01]  /*1070*/  IMAD.MOV.U32 R8, RZ, RZ, 0x1 ;  /* 0x00000001ff087424 */ /* 0x000fe200078e00ff */
[----:B------:R-:W-:Y:S01]  /*1080*/  LOP3.LUT R62, R4, 0x80, RZ, 0xc0, !PT ;  /* 0x00000080043e7812 */ /* 0x000fe200078ec0ff */
[----:B------:R-:W-:Y:S01]  /*1090*/  IMAD R3, R14, -0x40, R3 ;  /* 0xffffffc00e037824 */ /* 0x000fe200078e0203 */
[----:B------:R-:W-:Y:S01]  /*10a0*/  UISETP.LT.AND UP0, UPT, UR43, 0x1, UPT ;  /* 0x000000012b00788c */ /* 0x000fe2000bf01270 */
[----:B---3--:R-:W-:Y:S01]  /*10b0*/  SHF.L.U32 R0, R0, R59, RZ ;  /* 0x0000003b00007219 */ /* 0x008fe200000006ff */
[----:B------:R-:W-:Y:S01]  /*10c0*/  ULDC UR4, c[0x0][0x284] ;  /* 0x0000a10000047ab9 */ /* 0x000fe20000000800 */
[----:B------:R-:W-:Y:S01]  /*10d0*/  LOP3.LUT R22, R22, R5, RZ, 0xfc, !PT ;  /* 0x0000000516167212 */ /* 0x000fe200078efcff */
[----:B------:R-:W-:Y:S01]  /*10e0*/  USEL UR44, UR43, 0x1, UP0 ;  /* 0x000000012b2c7887 */ /* 0x000fe20008000000 */
[----:B------:R-:W-:Y:S01]  /*10f0*/  SHF.L.U32 R59, R8, R59, RZ ;  /* 0x0000003b083b7219 */ /* 0x000fe200000006ff */
[----:B------:R-:W-:Y:S01]  /*1100*/  IMAD.SHL.U32 R61, R4, 0x2, RZ ;  /* 0x00000002043d7824 */ /* 0x000fe200078e00ff */
[----:B------:R-:W-:Y:S01]  /*1110*/  LOP3.LUT R66, R18, 0x1, RZ, 0xfc, !PT ;  /* 0x0000000112427812 */ /* 0x000fe200078efcff */
[----:B------:R-:W-:Y:S01]  /*1120*/  VIADD R65, R3, UR4 ;  /* 0x0000000403417c36 */ /* 0x000fe20008000000 */
[C---:B0-----:R-:W-:Y:S01]  /*1130*/  SHF.L.U64.HI R58, R6.reuse, 0x3, R7 ;  /* 0x00000003063a7819 */ /* 0x041fe20000010207 */
[----:B--2---:R-:W-:Y:S01]  /*1140*/  IMAD.SHL.U32 R57, R6, 0x8, RZ ;  /* 0x0000000806397824 */ /* 0x004fe200078e00ff */
[----:B------:R-:W-:Y:S01]  /*1150*/  SHF.R.U32.HI R62, RZ, 0x7, R62 ;  /* 0x00000007ff3e7819 */ /* 0x000fe2000001163e */
[----:B------:R-:W-:Y:S01]  /*1160*/  IMAD.MOV.U32 R23, RZ, RZ, RZ ;  /* 0x000000ffff177224 */ /* 0x000fe200078e00ff */
[----:B------:R-:W-:Y:S01]  /*1170*/  LOP3.LUT R64, RZ, R0, RZ, 0x33, !PT ;  /* 0x00000000ff407212 */ /* 0x000fe200078e33ff */
[----:B------:R-:W-:Y:S01]  /*1180*/  UIADD3 UR44, UR43, -UR44, URZ ;  /* 0x8000002c2b2c7290 */ /* 0x000fe2000fffe03f */
[----:B------:R-:W-:Y:S01]  /*1190*/  UMOV UR40, URZ ;  /* 0x0000003f00287c82 */ /* 0x000fe20008000000 */
[----:B-1----:R-:W-:Y:S01]  /*11a0*/  VIADD R63, R63, 0xffffffff ;  /* 0xffffffff3f3f7836 */ /* 0x002fe20000000000 */
[----:B------:R-:W-:-:S09]  /*11b0*/  UMOV UR42, URZ ;  /* 0x0000003f002a7c82 */ /* 0x000fd20008000000 */
.L_x_94:
[----:B0-----:R-:W0:Y:S01]  /*11c0*/  SHFL.IDX PT, R0, R62, RZ, 0x1f ;  /* 0x00001fff3e007589 */ /* 0x001e2200000e0000 */
[----:B-1----:R-:W1:Y:S01]  /*11d0*/  S2UR UR7, SR_CgaCtaId ;  /* 0x00000000000779c3 */ /* 0x002e620000008800 */
[----:B------:R-:W-:Y:S01]  /*11e0*/  UMOV UR6, 0x400 ;  /* 0x0000040000067882 */ /* 0x000fe20000000000 */
[----:B0-----:R-:W-:Y:S01]  /*11f0*/  R2UR UR4, R0 ;  /* 0x00000000000472ca */ /* 0x001fe200000e0000 */
[----:B-1----:R-:W-:-:S12]  /*1200*/  ULEA UR46, UR7, UR6, 0x18 ;  /* 0x00000006072e7291 */ /* 0x002fd8000f8ec03f */
[----:B------:R-:W-:-:S04]  /*1210*/  ULEA.HI UR5, UR4, UR4, URZ, 0x1 ;  /* 0x0000000404057291 */ /* 0x000fc8000f8f083f */
[----:B------:R-:W-:-:S04]  /*1220*/  ULOP3.LUT UR5, UR5, 0x7fffe, URZ, 0xc0, !UPT ;  /* 0x0007fffe05057892 */ /* 0x000fc8000f8ec03f */
[----:B------:R-:W-:-:S03]  /*1230*/  UIADD3 UR5, UR4, -UR5, URZ ;  /* 0x8000000504057290 */ /* 0x000fc6000fffe03f */
[----:B------:R-:W-:Y:S01]  /*1240*/  ULDC UR4, c[0x0][0x28c] ;  /* 0x0000a30000047ab9 */ /* 0x000fe20000000800 */
[----:B------:R-:W-:Y:S01]  /*1250*/  ULEA UR5, UR5, UR46, 0xd ;  /* 0x0000002e05057291 */ /* 0x000fe2000f8e683f */
[----:B------:R-:W-:-:S03]  /*1260*/  ISETP.LT.AND P0, PT, RZ, UR4, PT ;  /* 0x00000004ff007c0c */ /* 0x000fc6000bf01270 */
[----:B------:R-:W-:-:S04]  /*1270*/  UIADD3 UR5, UR5, 0x100, URZ ;  /* 0x0000010005057890 */ /* 0x000fc8000fffe03f */
[----:B------:R-:W-:-:S04]  /*1280*/  USHF.R.U32.HI UR5, URZ, 0x4, UR5 ;  /* 0x000000043f057899 */ /* 0x000fc80008011605 */
[----:B------:R-:W-:-:S04]  /*1290*/  ULOP3.LUT UR5, UR5, 0x3fff, URZ, 0xc0, !UPT ;  /* 0x00003fff05057892 */ /* 0x000fc8000f8ec03f */
[----:B------:R-:W-:Y:S01]  /*12a0*/  ULOP3.LUT UR45, UR5, 0x10000, URZ, 0xfc, !UPT ;  /* 0x00010000052d7892 */ /* 0x000fe2000f8efc3f */
[----:B--2345:R-:W-:Y:S11]  /*12b0*/  @P0 BRA `(.L_x_13) ;  /* 0x0000000000400947 */ /* 0x03cff60003800000 */
[----:B------:R-:W-:Y:S01]  /*12c0*/  MOV R0, 0x0 ;  /* 0x0000000000007802 */ /* 0x000fe20000000f00 */
[----:B------:R-:W-:Y:S01]  /*12d0*/  ULDC.64 UR4, c[0x4][0x68] ;  /* 0x01001a0000047ab9 */ /* 0x000fe20000000a00 */
[----:B------:R-:W-:Y:S01]  /*12e0*/  ULDC.64 UR6, c[0x4][0x8] ;  /* 0x0100020000067ab9 */ /* 0x000fe20000000a00 */
[----:B------:R-:W-:Y:S01]  /*12f0*/  IMAD.U32 R4, RZ, RZ, UR4 ;  /* 0x00000004ff047e24 */ /* 0x000fe2000f8e00ff */
[----:B------:R0:W1:Y:S01]  /*1300*/  LDC.64 R14, c[0x4][R0] ;  /* 0x01000000000e7b82 */ /* 0x0000620000000a00 */
[----:B------:R-:W-:Y:S01]  /*1310*/  IMAD.U32 R5, RZ, RZ, UR5 ;  /* 0x00000005ff057e24 */ /* 0x000fe2000f8e00ff */
[----:B------:R-:W-:Y:S01]  /*1320*/  ULDC.64 UR4, c[0x4][0x70] ;  /* 0x01001c0000047ab9 */ /* 0x000fe20000000a00 */
[----:B------:R-:W-:Y:S02]  /*1330*/  IMAD.U32 R10, RZ, RZ, UR6 ;  /* 0x00000006ff0a7e24 */ /* 0x000fe4000f8e00ff */
[----:B------:R-:W-:Y:S02]  /*1340*/  IMAD.U32 R6, RZ, RZ, UR4 ;  /* 0x00000004ff067e24 */ /* 0x000fe4000f8e00ff */
[----:B------:R-:W-:-:S02]  /*1350*/  IMAD.U32 R7, RZ, RZ, UR5 ;  /* 0x00000005ff077e24 */ /* 0x000fc4000f8e00ff */
[----:B------:R-:W-:Y:S02]  /*1360*/  IMAD.U32 R11, RZ, RZ, UR7 ;  /* 0x00000007ff0b7e24 */ /* 0x000fe4000f8e00ff */
[----:B------:R-:W-:Y:S02]  /*1370*/  IMAD.MOV.U32 R8, RZ, RZ, 0x1e1 ;  /* 0x000001e1ff087424 */ /* 0x000fe400078e00ff */
[----:B------:R-:W-:Y:S02]  /*1380*/  IMAD.MOV.U32 R12, RZ, RZ, 0x1 ;  /* 0x00000001ff0c7424 */ /* 0x000fe400078e00ff */
[----:B0-----:R-:W-:-:S07]  /*1390*/  IMAD.MOV.U32 R13, RZ, RZ, RZ ;  /* 0x000000ffff0d7224 */ /* 0x001fce00078e00ff */
[----:B------:R-:W-:-:S07]  /*13a0*/  LEPC R20, `(.L_x_13) ;  /* 0x000000001014794e */ /* 0x000fce0000000000 */
[----:B-1---5:R-:W-:Y:S05]  /*13b0*/  CALL.ABS.NOINC R14 ;  /* 0x000000000e007343 */ /* 0x022fea0003c00000 */
.L_x_13:
[----:B------:R-:W-:-:S13]  /*13c0*/  ISETP.NE.AND P0, PT, R66, 0x3, PT ;  /* 0x000000034200780c */ /* 0x000fda0003f05270 */
[----:B------:R-:W-:Y:S05]  /*13d0*/  @!P0 BRA `(.L_x_14) ;  /* 0x0000000000048947 */ /* 0x000fea0003800000 */
[----:B------:R-:W-:Y:S01]  /*13e0*/  BPT.TRAP 0x1 ;  /* 0x000000040000795c */ /* 0x000fe20000300000 */
.L_x_14:
[----:B------:R-:W-:Y:S02]  /*13f0*/  IMAD.U32 R3, RZ, RZ, UR42 ;  /* 0x0000002aff037e24 */ /* 0x000fe4000f8e00ff */
[----:B------:R-:W-:-:S03]  /*1400*/  IMAD.U32 R0, RZ, RZ, UR40 ;  /* 0x00000028ff007e24 */ /* 0x000fc6000f8e00ff */
[----:B------:R-:W-:Y:S02]  /*1410*/  LEA R3, R3, UR46, 0x3 ;  /* 0x0000002e03037c11 */ /* 0x000fe4000f8e18ff */
[----:B------:R-:W-:-:S04]  /*1420*/  SHF.L.U32 R0, R0, 0x1f, RZ ;  /* 0x0000001f00007819 */ /* 0x000fc800000006ff */
[----:B------:R0:W1:Y:S01]  /*1430*/  SYNCS.PHASECHK.TRANS64.TRYWAIT P1, [R3+URZ], R0 ;  /* 0x00000000030075a7 */ /* 0x000062000802017f */
[----:B------:R-:W-:Y:S05]  /*1440*/  @!P0 BRA `(.L_x_15) ;  /* 0x0000000000048947 */ /* 0x000fea0003800000 */
[----:B------:R-:W-:Y:S01]  /*1450*/  BPT.TRAP 0x1 ;  /* 0x000000040000795c */ /* 0x000fe20000300000 */
.L_x_15:
[----:B------:R-:W-:-:S05]  /*1460*/  IMAD.U32 R4, RZ, RZ, UR44 ;  /* 0x0000002cff047e24 */ /* 0x000fca000f8e00ff */
[----:B------:R-:W-:Y:S01]  /*1470*/  ISETP.GE.AND P2, PT, R4, 0x1, PT ;  /* 0x000000010400780c */ /* 0x000fe20003f46270 */
[----:B-1----:R-:W-:-:S12]  /*1480*/  @P1 BRA `(.L_x_16) ;  /* 0x0000000000081947 */ /* 0x002fd80003800000 */
[----:B------:R-:W1:Y:S02]  /*1490*/  SYNCS.PHASECHK.TRANS64.TRYWAIT P1, [R3+URZ], R0 ;  /* 0x00000000030075a7 */ /* 0x000e64000802017f */
[----:B-1----:R-:W-:Y:S05]  /*14a0*/  @!P1 BRA `(.L_x_17) ;  /* 0x0000004c00149947 */ /* 0x002fea0003800000 */
.L_x_16:
[----:B------:R-:W-:Y:S05]  /*14b0*/  WARPSYNC.ALL ;  /* 0x0000000000007948 */ /* 0x000fea0003800000 */
[----:B------:R-:W-:Y:S01]  /*14c0*/  UIADD3 UR4, UR46, 0x20100, URZ ;  /* 0x000201002e047890 */ /* 0x000fe2000fffe03f */
[----:B------:R-:W-:Y:S01]  /*14d0*/  WARPGROUP.ARRIVE ;  /* 0x00000000000079c5 */ /* 0x000fe20000000000 */
[----:B------:R-:W-:Y:S02]  /*14e0*/  ULEA UR5, UR42, UR45, 0xb ;  /* 0x0000002d2a057291 */ /* 0x000fe4000f8e583f */
[----:B------:R-:W-:Y:S01]  /*14f0*/  USHF.R.U32.HI UR4, URZ, 0x4, UR4 ;  /* 0x000000043f047899 */ /* 0x000fe20008011604 */
[----:B------:R-:W-:Y:S01]  /*1500*/  UMOV UR9, 0x40000040 ;  /* 0x4000004000097882 */ /* 0x000fe20000000000 */
[----:B------:R-:W-:-:S02]  /*1510*/  UMOV UR11, 0x40000040 ;  /* 0x40000040000b7882 */ /* 0x000fc40000000000 */
[----:B------:R-:W-:Y:S01]  /*1520*/  ULOP3.LUT UR4, UR4, 0x3fff, URZ, 0xc0, !UPT ;  /* 0x00003fff04047892 */ /* 0x000fe2000f8ec03f */
[----:B------:R-:W-:-:S03]  /*1530*/  UMOV UR8, UR5 ;  /* 0x0000000500087c82 */ /* 0x000fc60008000000 */
[----:B------:R-:W-:-:S04]  /*1540*/  ULOP3.LUT UR4, UR4, 0x10000, URZ, 0xfc, !UPT ;  /* 0x0001000004047892 */ /* 0x000fc8000f8efc3f */
[----:B------:R-:W-:-:S07]  /*1550*/  ULEA UR6, UR42, UR4, 0xa ;  /* 0x000000042a067291 */ /* 0x000fce000f8e503f */
[----:B------:R-:W-:Y:S02]  /*1560*/  UMOV UR10, UR6 ;  /* 0x00000006000a7c82 */ /* 0x000fe40008000000 */
[----:B------:R-:W-:Y:S01]  /*1570*/  HGMMA.64x64x16.F32.BF16 R24, gdesc[UR8], RZ, !UPT, gsb0 ;  /* 0x00e00000081879f0 */ /* 0x000fe2000c0018ff */
[----:B------:R-:W-:Y:S02]  /*1580*/  UIADD3 UR8, UR5, 0x2, URZ ;  /* 0x0000000205087890 */ /* 0x000fe4000fffe03f */
[----:B------:R-:W-:Y:S01]  /*1590*/  UIADD3 UR10, UR6, 0x2, URZ ;  /* 0x00000002060a7890 */ /* 0x000fe2000fffe03f */
[----:B------:R-:W-:Y:S01]  /*15a0*/  UMOV UR9, 0x40000040 ;  /* 0x4000004000097882 */ /* 0x000fe20000000000 */
[----:B------:R-:W-:Y:S01]  /*15b0*/  UMOV UR11, 0x40000040 ;  /* 0x40000040000b7882 */ /* 0x000fe20000000000 */
[----:B------:R-:W-:Y:S02]  /*15c0*/  WARPGROUP.DEPBAR.LE gsb0, 0x0 ;  /* 0x00008000000079c5 */ /* 0x000fe40000010000 */
[----:B------:R-:W-:-:S06]  /*15d0*/  WARPGROUP.ARRIVE ;  /* 0x00000000000079c5 */ /* 0x000fcc0000000000 */
[----:B------:R-:W-:Y:S01]  /*15e0*/  HGMMA.64x64x16.F32.BF16 R24, gdesc[UR8], R24, gsb0 ;  /* 0x00e00000081879f0 */ /* 0x000fe20008001818 */
        /* <DEDUP_REMOVED lines=41> */
[----:B------:R-:W-:Y:S03]  /*1880*/  HGMMA.64x64x16.F32.BF16 R24, gdesc[UR8], R24, gsb0 ;  /* 0x00e00000081879f0 */ /* 0x000fe60008001818 */
[----:B------:R-:W-:Y:S02]  /*1890*/  WARPGROUP.DEPBAR.LE gsb0, 0x0 ;  /* 0x00008000000079c5 */ /* 0x000fe40000010000 */
[----:B------:R-:W-:Y:S05]  /*18a0*/  @!P2 BRA `(.L_x_18) ;  /* 0x00000004008ca947 */ /* 0x000fea0003800000 */
[----:B------:R-:W-:Y:S01]  /*18b0*/  UIADD3 UR5, UR42, 0x1, URZ ;  /* 0x000000012a057890 */ /* 0x000fe2000fffe03f */
[----:B01----:R-:W-:-:S03]  /*18c0*/  IMAD.U32 R0, RZ, RZ, UR44 ;  /* 0x0000002cff007e24 */ /* 0x003fc6000f8e00ff */
[----:B------:R-:W-:-:S04]  /*18d0*/  UISETP.NE.AND UP0, UPT, UR5, 0x4, UPT ;  /* 0x000000040500788c */ /* 0x000fc8000bf05270 */
[----:B------:R-:W-:Y:S02]  /*18e0*/  USEL UR6, URZ, 0x1, UP0 ;  /* 0x000000013f067887 */ /* 0x000fe40008000000 */
[----:B------:R-:W-:Y:S02]  /*18f0*/  USEL UR5, UR5, URZ, UP0 ;  /* 0x0000003f05057287 */ /* 0x000fe40008000000 */
[----:B------:R-:W-:-:S06]  /*1900*/  ULOP3.LUT UR6, UR40, UR6, URZ, 0x3c, !UPT ;  /* 0x0000000628067292 */ /* 0x000fcc000f8e3c3f */
[----:B------:R-:W-:Y:S01]  /*1910*/  IMAD.U32 R5, RZ, RZ, UR6 ;  /* 0x00000006ff057e24 */ /* 0x000fe2000f8e00ff */
[----:B------:R-:W-:-:S06]  /*1920*/  UMOV UR6, UR42 ;  /* 0x0000002a00067c82 */ /* 0x000fcc0008000000 */
.L_x_25:
[----:B01----:R-:W-:Y:S05]  /*1930*/  @!P0 BRA `(.L_x_19) ;  /* 0x0000000000048947 */ /* 0x003fea0003800000 */
[----:B------:R-:W-:Y:S01]  /*1940*/  BPT.TRAP 0x1 ;  /* 0x000000040000795c */ /* 0x000fe20000300000 */
.L_x_19:
[----:B------:R-:W0:Y:S01]  /*1950*/  S2UR UR8, SR_CgaCtaId ;  /* 0x00000000000879c3 */ /* 0x000e220000008800 */
[----:B------:R-:W-:Y:S01]  /*1960*/  UMOV UR7, 0x400 ;  /* 0x0000040000077882 */ /* 0x000fe20000000000 */
[----:B------:R-:W-:Y:S01]  /*1970*/  SHF.L.U32 R3, R5, 0x1f, RZ ;  /* 0x0000001f05037819 */ /* 0x000fe200000006ff */
[----:B0-----:R-:W-:-:S04]  /*1980*/  ULEA UR7, UR8, UR7, 0x18 ;  /* 0x0000000708077291 */ /* 0x001fc8000f8ec03f */
[----:B------:R-:W-:-:S09]  /*1990*/  ULEA UR8, UR5, UR7, 0x3 ;  /* 0x0000000705087291 */ /* 0x000fd2000f8e183f */
[----:B------:R0:W1:Y:S01]  /*19a0*/  SYNCS.PHASECHK.TRANS64.TRYWAIT P1, [UR8], R3 ;  /* 0x00000003ff0075a7 */ /* 0x0000620008020148 */
[----:B------:R-:W-:Y:S05]  /*19b0*/  @!P0 BRA `(.L_x_20) ;  /* 0x0000000000048947 */ /* 0x000fea0003800000 */
[----:B------:R-:W-:Y:S01]  /*19c0*/  BPT.TRAP 0x1 ;  /* 0x000000040000795c */ /* 0x000fe20000300000 */
.L_x_20:
[----:B-1----:R-:W-:Y:S05]  /*19d0*/  @P1 BRA `(.L_x_21) ;  /* 0x0000000000081947 */ /* 0x002fea0003800000 */
[----:B------:R-:W1:Y:S02]  /*19e0*/  SYNCS.PHASECHK.TRANS64.TRYWAIT P1, [UR8], R3 ;  /* 0x00000003ff0075a7 */ /* 0x000e640008020148 */
[----:B-1----:R-:W-:Y:S05]  /*19f0*/  @!P1 BRA `(.L_x_22) ;  /* 0x0000004400d49947 */ /* 0x002fea0003800000 */
.L_x_21:
[----:B------:R-:W-:Y:S01]  /*1a00*/  ULEA UR12, UR5, UR45, 0xb ;  /* 0x0000002d050c7291 */ /* 0x000fe2000f8e583f */
[----:B------:R-:W-:Y:S01]  /*1a10*/  WARPGROUP.ARRIVE ;  /* 0x00000000000079c5 */ /* 0x000fe20000000000 */
[----:B------:R-:W-:Y:S01]  /*1a20*/  ULEA UR13, UR5, UR4, 0xa ;  /* 0x00000004050d7291 */ /* 0x000fe2000f8e503f */
[----:B------:R-:W-:Y:S01]  /*1a30*/  UMOV UR9, 0x40000040 ;  /* 0x4000004000097882 */ /* 0x000fe20000000000 */
[----:B------:R-:W-:-:S03]  /*1a40*/  UMOV UR11, 0x40000040 ;  /* 0x40000040000b7882 */ /* 0x000fc60000000000 */
[----:B------:R-:W-:Y:S02]  /*1a50*/  UMOV UR8, UR12 ;  /* 0x0000000c00087c82 */ /* 0x000fe40008000000 */
[----:B------:R-:W-:Y:S02]  /*1a60*/  UMOV UR10, UR13 ;  /* 0x0000000d000a7c82 */ /* 0x000fe40008000000 */
[----:B------:R-:W-:Y:S01]  /*1a70*/  HGMMA.64x64x16.F32.BF16 R24, gdesc[UR8], R24, gsb0 ;  /* 0x00e00000081879f0 */ /* 0x000fe20008001818 */
[----:B------:R-:W-:Y:S02]  /*1a80*/  UIADD3 UR8, UR12, 0x2, URZ ;  /* 0x000000020c087890 */ /* 0x000fe4000fffe03f */
[----:B------:R-:W-:Y:S01]  /*1a90*/  UIADD3 UR10, UR13, 0x2, URZ ;  /* 0x000000020d0a7890 */ /* 0x000fe2000fffe03f */
[----:B------:R-:W-:Y:S01]  /*1aa0*/  UMOV UR9, 0x40000040 ;  /* 0x4000004000097882 */ /* 0x000fe20000000000 */
[----:B------:R-:W-:Y:S01]  /*1ab0*/  UMOV UR11, 0x40000040 ;  /* 0x40000040000b7882 */ /* 0x000fe20000000000 */
[----:B------:R-:W-:-:S02]  /*1ac0*/  WARPGROUP.DEPBAR.LE gsb0, 0x0 ;  /* 0x00008000000079c5 */ /* 0x000fc40000010000 */
        /* <DEDUP_REMOVED lines=46> */
[----:B------:R-:W-:Y:S01]  /*1db0*/  BPT.TRAP 0x1 ;  /* 0x000000040000795c */ /* 0x000fe20000300000 */
.L_x_23:
[----:B------:R-:W-:Y:S01]  /*1dc0*/  ULEA UR7, UR6, UR7, 0x3 ;  /* 0x0000000706077291 */ /* 0x000fe2000f8e183f */
[----:B------:R-:W-:-:S03]  /*1dd0*/  ISETP.GT.U32.AND P1, PT, R18, 0x1, PT ;  /* 0x000000011200780c */ /* 0x000fc60003f24070 */
[----:B------:R-:W-:-:S04]  /*1de0*/  UIADD3 UR7, UR7, 0x20, URZ ;  /* 0x0000002007077890 */ /* 0x000fc8000fffe03f */
[----:B------:R-:W-:-:S09]  /*1df0*/  UPRMT UR7, URZ, 0x654, UR7 ;  /* 0x000006543f077896 */ /* 0x000fd20008000007 */
[----:B------:R-:W-:Y:S01]  /*1e00*/  SYNCS.ARRIVE.TRANS64.RED.A1T0 RZ, [UR7], RZ ;  /* 0x000000ffffff79a7 */ /* 0x000fe20008100407 */
[----:B------:R-:W-:Y:S05]  /*1e10*/  @P1 BRA `(.L_x_24) ;  /* 0x0000000000041947 */ /* 0x000fea0003800000 */
[----:B------:R-:W-:Y:S01]  /*1e20*/  BPT.TRAP 0x1 ;  /* 0x000000040000795c */ /* 0x000fe20000300000 */
.L_x_24:
[----:B------:R-:W-:Y:S01]  /*1e30*/  UIADD3 UR5, UR5, 0x1, URZ ;  /* 0x0000000105057890 */ /* 0x000fe2000fffe03f */
[C---:B------:R-:W-:Y:S01]  /*1e40*/  ISETP.GT.AND P1, PT, R0.reuse, 0x1, PT ;  /* 0x000000010000780c */ /* 0x040fe20003f24270 */
[----:B------:R-:W-:Y:S01]  /*1e50*/  UIADD3 UR6, UR6, 0x1, URZ ;  /* 0x0000000106067890 */ /* 0x000fe2000fffe03f */
[----:B------:R-:W-:Y:S01]  /*1e60*/  VIADD R0, R0, 0xffffffff ;  /* 0xffffffff00007836 */ /* 0x000fe20000000000 */
[----:B------:R-:W-:Y:S02]  /*1e70*/  UISETP.NE.AND UP0, UPT, UR5, 0x4, UPT ;  /* 0x000000040500788c */ /* 0x000fe4000bf05270 */
[----:B------:R-:W-:Y:S02]  /*1e80*/  UISETP.NE.AND UP1, UPT, UR6, 0x4, UPT ;  /* 0x000000040600788c */ /* 0x000fe4000bf25270 */
[----:B------:R-:W-:Y:S02]  /*1e90*/  USEL UR7, URZ, 0x1, UP0 ;  /* 0x000000013f077887 */ /* 0x000fe40008000000 */
[----:B------:R-:W-:-:S02]  /*1ea0*/  USEL UR5, UR5, URZ, UP0 ;  /* 0x0000003f05057287 */ /* 0x000fc40008000000 */
[----:B------:R-:W-:Y:S02]  /*1eb0*/  USEL UR6, UR6, URZ, UP1 ;  /* 0x0000003f06067287 */ /* 0x000fe40008800000 */
[----:B------:R-:W-:Y:S01]  /*1ec0*/  LOP3.LUT R5, R5, UR7, RZ, 0x3c, !PT ;  /* 0x0000000705057c12 */ /* 0x000fe2000f8e3cff */
[----:B------:R-:W-:Y:S09]  /*1ed0*/  @P1 BRA `(.L_x_25) ;  /* 0xfffffff800941947 */ /* 0x000ff2000383ffff */
.L_x_18:
[----:B01----:R-:W0:Y:S02]  /*1ee0*/  LDC R0, c[0x0][0x28c] ;  /* 0x0000a300ff007b82 */ /* 0x003e240000000800 */
[----:B0-----:R-:W-:-:S13]  /*1ef0*/  ISETP.GE.AND P1, PT, R0, 0x1, PT ;  /* 0x000000010000780c */ /* 0x001fda0003f26270 */
[----:B------:R-:W-:Y:S05]  /*1f00*/  @!P1 BRA `(.L_x_26) ;  /* 0x0000000000389947 */ /* 0x000fea0003800000 */
[----:B------:R-:W-:Y:S05]  /*1f10*/  @!P0 BRA `(.L_x_27) ;  /* 0x0000000000048947 */ /* 0x000fea0003800000 */
[----:B------:R-:W-:Y:S01]  /*1f20*/  BPT.TRAP 0x1 ;  /* 0x000000040000795c */ /* 0x000fe20000300000 */
.L_x_27:
[----:B------:R-:W0:Y:S01]  /*1f30*/  S2UR UR6, SR_CgaCtaId ;  /* 0x00000000000679c3 */ /* 0x000e220000008800 */
[----:B------:R-:W-:Y:S01]  /*1f40*/  UIADD3 UR4, UR44, UR42, URZ ;  /* 0x0000002a2c047290 */ /* 0x000fe2000fffe03f */
[----:B------:R-:W-:Y:S01]  /*1f50*/  ISETP.GT.U32.AND P0, PT, R18, 0x1, PT ;  /* 0x000000011200780c */ /* 0x000fe20003f04070 */
[----:B------:R-:W-:Y:S02]  /*1f60*/  UMOV UR5, 0x400 ;  /* 0x0000040000057882 */ /* 0x000fe40000000000 */
[----:B------:R-:W-:-:S04]  /*1f70*/  USHF.L.U32 UR4, UR4, 0x3, URZ ;  /* 0x0000000304047899 */ /* 0x000fc8000800063f */
[----:B------:R-:W-:Y:S02]  /*1f80*/  ULOP3.LUT UR4, UR4, 0x18, URZ, 0xc0, !UPT ;  /* 0x0000001804047892 */ /* 0x000fe4000f8ec03f */
[----:B0-----:R-:W-:-:S04]  /*1f90*/  ULEA UR5, UR6, UR5, 0x18 ;  /* 0x0000000506057291 */ /* 0x001fc8000f8ec03f */
[----:B------:R-:W-:-:S04]  /*1fa0*/  UIADD3 UR4, UR5, 0x20, UR4 ;  /* 0x0000002005047890 */ /* 0x000fc8000fffe004 */
[----:B------:R-:W-:-:S09]  /*1fb0*/  UPRMT UR4, URZ, 0x654, UR4 ;  /* 0x000006543f047896 */ /* 0x000fd20008000004 */
[----:B------:R-:W-:Y:S01]  /*1fc0*/  SYNCS.ARRIVE.TRANS64.RED.A1T0 RZ, [UR4], RZ ;  /* 0x000000ffffff79a7 */ /* 0x000fe20008100404 */
[----:B------:R-:W-:Y:S05]  /*1fd0*/  @P0 BRA `(.L_x_26) ;  /* 0x0000000000040947 */ /* 0x000fea0003800000 */
[----:B------:R-:W-:Y:S01]  /*1fe0*/  BPT.TRAP 0x1 ;  /* 0x000000040000795c */ /* 0x000fe20000300000 */
.L_x_26:
[----:B------:R-:W-:Y:S01]  /*1ff0*/  IMAD.SHL.U32 R3, R68, 0x40, RZ ;  /* 0x0000004044037824 */ /* 0x000fe200078e00ff */
[----:B------:R-:W-:Y:S01]  /*2000*/  ULDC UR6, c[0x0][0x288] ;  /* 0x0000a20000067ab9 */ /* 0x000fe20000000800 */
[----:B------:R-:W-:Y:S01]  /*2010*/  SHF.R.S32.HI R13, RZ, 0x1f, R67 ;  /* 0x0000001fff0d7819 */ /* 0x000fe20000011443 */
[----:B------:R-:W-:Y:S01]  /*2020*/  IMAD.SHL.U32 R6, R69, 0x80, RZ ;  /* 0x0000008045067824 */ /* 0x000fe200078e00ff */
[----:B------:R-:W-:Y:S01]  /*2030*/  ULDC.64 UR4, c[0x0][0x5d0] ;  /* 0x0001740000047ab9 */ /* 0x000fe20000000a00 */
[----:B------:R-:W-:Y:S01]  /*2040*/  LOP3.LUT R10, R3, 0x6, R61, 0xf8, !PT ;  /* 0x00000006030a7812 */ /* 0x000fe200078ef83d */
[----:B------:R-:W-:Y:S01]  /*2050*/  IMAD.WIDE R68, R69, 0x80, R22 ;  /* 0x0000008045447825 */ /* 0x000fe200078e0216 */
[----:B------:R-:W-:Y:S01]  /*2060*/  ISETP.GE.AND P0, PT, R3, UR6, PT ;  /* 0x0000000603007c0c */ /* 0x000fe2000bf06270 */
[----:B------:R-:W-:Y:S01]  /*2070*/  ULDC UR6, c[0x0][0x284] ;  /* 0x0000a10000067ab9 */ /* 0x000fe20000000800 */
[----:B------:R-:W-:Y:S01]  /*2080*/  SHF.R.S32.HI R11, RZ, 0x1f, R10 ;  /* 0x0000001fff0b7819 */ /* 0x000fe2000001140a */
[----:B------:R-:W-:Y:S01]  /*2090*/  IMAD R0, R13, UR4, RZ ;  /* 0x000000040d007c24 */ /* 0x000fe2000f8e02ff */
[----:B------:R-:W-:-:S03]  /*20a0*/  ISETP.GE.OR P0, PT, R6, UR6, P0 ;  /* 0x0000000606007c0c */ /* 0x000fc60008706670 */
[C---:B------:R-:W-:Y:S02]  /*20b0*/  IMAD R7, R67.reuse, UR5, R0 ;  /* 0x0000000543077c24 */ /* 0x040fe4000f8e0200 */
[----:B------:R-:W-:Y:S01]  /*20c0*/  IMAD.WIDE.U32 R4, R67, UR4, R10 ;  /* 0x0000000443047c25 */ /* 0x000fe2000f8e000a */
[----:B------:R-:W-:-:S03]  /*20d0*/  ULDC.64 UR4, c[0x0][0x5c8] ;  /* 0x0001720000047ab9 */ /* 0x000fc60000000a00 */
[----:B------:R-:W-:Y:S02]  /*20e0*/  IMAD R9, R69, UR4, RZ ;  /* 0x0000000445097c24 */ /* 0x000fe4000f8e02ff */
[----:B------:R-:W-:Y:S02]  /*20f0*/  IMAD.IADD R5, R5, 0x1, R7 ;  /* 0x0000000105057824 */ /* 0x000fe400078e0207 */
[C---:B------:R-:W-:Y:S02]  /*2100*/  IMAD R9, R68.reuse, UR5, R9 ;  /* 0x0000000544097c24 */ /* 0x040fe4000f8e0209 */
[----:B------:R-:W-:-:S04]  /*2110*/  IMAD.WIDE.U32 R70, R68, UR4, R4 ;  /* 0x0000000444467c25 */ /* 0x000fc8000f8e0004 */
[----:B------:R-:W-:Y:S01]  /*2120*/  IMAD.MOV.U32 R0, RZ, RZ, -0x1 ;  /* 0xffffffffff007424 */ /* 0x000fe200078e00ff */
[----:B------:R-:W-:Y:S06]  /*2130*/  @P0 BRA `(.L_x_28) ;  /* 0x00000020009c0947 */ /* 0x000fec0003800000 */
[----:B-----5:R-:W-:Y:S01]  /*2140*/  FSETP.NEU.AND P0, PT, R56, RZ, PT ;  /* 0x000000ff3800720b */ /* 0x020fe20003f0d000 */
[----:B------:R-:W-:Y:S01]  /*2150*/  IMAD.IADD R4, R60, 0x1, -R3 ;  /* 0x000000013c047824 */ /* 0x000fe200078e0a03 */
[----:B------:R-:W-:Y:S01]  /*2160*/  BSSY B0, `(.L_x_28) ;  /* 0x0000224000007945 */ /* 0x000fe20003800000 */
[----:B------:R-:W-:Y:S02]  /*2170*/  IMAD.IADD R3, R65, 0x1, -R6 ;  /* 0x0000000141037824 */ /* 0x000fe400078e0a06 */
[----:B------:R-:W-:Y:S01]  /*2180*/  IMAD.IADD R81, R71, 0x1, R9 ;  /* 0x0000000147517824 */ /* 0x000fe200078e0209 */
[----:B------:R-:W-:-:S04]  /*2190*/  ISETP.GT.AND P2, PT, R4, RZ, PT ;  /* 0x000000ff0400720c */ /* 0x000fc80003f44270 */
[----:B------:R-:W-:-:S03]  /*21a0*/  ISETP.GT.AND P1, PT, R3, RZ, P2 ;  /* 0x000000ff0300720c */ /* 0x000fc60001724270 */
[----:B------:R-:W-:Y:S10]  /*21b0*/  @!P0 BRA `(.L_x_29) ;  /* 0x0000001400e88947 */ /* 0x000ff40003800000 */
[----:B------:R-:W0:Y:S01]  /*21c0*/  LDC.64 R74, c[0x0][0x5b8] ;  /* 0x00016e00ff4a7b82 */ /* 0x000e220000000a00 */
[----:B------:R-:W-:-:S07]  /*21d0*/  ULDC.64 UR4, c[0x0][0x5c0] ;  /* 0x0001700000047ab9 */ /* 0x000fce0000000a00 */
[----:B------:R-:W1:Y:S08]  /*21e0*/  LDC.64 R76, c[0x0][0x5b0] ;  /* 0x00016c00ff4c7b82 */ /* 0x000e700000000a00 */
[----:B------:R-:W2:Y:S01]  /*21f0*/  LDC.64 R78, c[0x0][0x5a8] ;  /* 0x00016a00ff4e7b82 */ /* 0x000ea20000000a00 */
[-C--:B0-----:R-:W-:Y:S02]  /*2200*/  IMAD R6, R13, R74.reuse, RZ ;  /* 0x0000004a0d067224 */ /* 0x081fe400078e02ff */
[----:B------:R-:W-:-:S04]  /*2210*/  IMAD.WIDE.U32 R72, R67, R74, R10 ;  /* 0x0000004a43487225 */ /* 0x000fc800078e000a */
[----:B------:R-:W-:Y:S02]  /*2220*/  IMAD R71, R67, R75, R6 ;  /* 0x0000004b43477224 */ /* 0x000fe400078e0206 */
[-C--:B-1----:R-:W-:Y:S02]  /*2230*/  IMAD R5, R69, R76.reuse, RZ ;  /* 0x0000004c45057224 */ /* 0x082fe400078e02ff */
[----:B------:R-:W-:Y:S02]  /*2240*/  IMAD.IADD R13, R73, 0x1, R71 ;  /* 0x00000001490d7824 */ /* 0x000fe400078e0247 */
[----:B------:R-:W-:Y:S02]  /*2250*/  IMAD.MOV.U32 R12, RZ, RZ, R72 ;  /* 0x000000ffff0c7224 */ /* 0x000fe400078e0048 */
[C---:B------:R-:W-:Y:S02]  /*2260*/  IMAD R75, R68.reuse, R77, R5 ;  /* 0x0000004d444b7224 */ /* 0x040fe400078e0205 */
[----:B------:R-:W-:-:S04]  /*2270*/  IMAD.WIDE.U32 R6, R68, R76, R12 ;  /* 0x0000004c44067225 */ /* 0x000fc800078e000c */
[----:B------:R-:W-:Y:S01]  /*2280*/  IMAD.IADD R5, R7, 0x1, R75 ;  /* 0x0000000107057824 */ /* 0x000fe200078e024b */
[----:B--2---:R-:W-:-:S04]  /*2290*/  LEA R14, P0, R6, R78, 0x1 ;  /* 0x0000004e060e7211 */ /* 0x004fc800078008ff */
[----:B------:R-:W-:-:S05]  /*22a0*/  LEA.HI.X R15, R6, R79, R5, 0x1, P0 ;  /* 0x0000004f060f7211 */ /* 0x000fca00000f0c05 */
[----:B------:R0:W2:Y:S01]  /*22b0*/  @P1 LDG.E.LTC128B.U16 R5, desc[UR36][R14.64] ;  /* 0x000000240e051981 */ /* 0x0000a2000c1e1520 */
[----:B------:R-:W-:Y:S01]  /*22c0*/  LEA R8, P0, R70, UR4, 0x1 ;  /* 0x0000000446087c11 */ /* 0x000fe2000f8008ff */
[----:B------:R-:W-:Y:S01]  /*22d0*/  IMAD.WIDE.U32 R6, R68, R76, R10 ;  /* 0x0000004c44067225 */ /* 0x000fe200078e000a */
[----:B------:R-:W-:Y:S03]  /*22e0*/  BSSY B1, `(.L_x_30) ;  /* 0x0000012000017945 */ /* 0x000fe60003800000 */
[----:B------:R-:W-:Y:S02]  /*22f0*/  IMAD.IADD R7, R75, 0x1, R7 ;  /* 0x000000014b077824 */ /* 0x000fe400078e0207 */
[----:B------:R-:W-:Y:S01]  /*2300*/  IMAD.WIDE.U32 R20, R67, R74, R6 ;  /* 0x0000004a43147225 */ /* 0x000fe200078e0006 */
[----:B0-----:R-:W-:-:S03]  /*2310*/  SHF.L.U64.HI R15, R76, 0x3, R77 ;  /* 0x000000034c0f7819 */ /* 0x001fc6000001024d */
[----:B------:R-:W-:Y:S01]  /*2320*/  IMAD.IADD R7, R71, 0x1, R21 ;  /* 0x0000000147077824 */ /* 0x000fe200078e0215 */
[----:B------:R-:W-:Y:S01]  /*2330*/  LEA R6, P4, R20, R78, 0x1 ;  /* 0x0000004e14067211 */ /* 0x000fe200078808ff */
[----:B------:R-:W-:-:S03]  /*2340*/  IMAD.SHL.U32 R14, R76, 0x8, RZ ;  /* 0x000000084c0e7824 */ /* 0x000fc600078e00ff */
[----:B------:R-:W-:Y:S01]  /*2350*/  LEA.HI.X R7, R20, R79, R7, 0x1, P4 ;  /* 0x0000004f14077211 */ /* 0x000fe200020f0c07 */
[----:B--2---:R-:W-:-:S04]  /*2360*/  IMAD.U32 R9, R5, 0x10000, RZ ;  /* 0x0001000005097824 */ /* 0x004fc800078e00ff */
[----:B------:R-:W-:-:S04]  /*2370*/  FMUL R9, R9, R56 ;  /* 0x0000003809097220 */ /* 0x000fc80000400000 */
[----:B------:R-:W-:Y:S01]  /*2380*/  FFMA R24, R24, R19, R9 ;  /* 0x0000001318187223 */ /* 0x000fe20000000009 */
[----:B------:R-:W-:Y:S02]  /*2390*/  LEA.HI.X R9, R70, UR5, R81, 0x1, P0 ;  /* 0x0000000546097c11 */ /* 0x000fe400080f0c51 */
[----:B------:R-:W-:Y:S02]  /*23a0*/  ISETP.GT.AND P0, PT, R4, 0x1, PT ;  /* 0x000000010400780c */ /* 0x000fe40003f04270 */
[----:B------:R-:W-:Y:S02]  /*23b0*/  F2FP.BF16.F32.PACK_AB R24, RZ, R24 ;  /* 0x00000018ff18723e */ /* 0x000fe400000010ff */
[----:B------:R-:W-:-:S03]  /*23c0*/  ISETP.GT.AND P3, PT, R3, RZ, P0 ;  /* 0x000000ff0300720c */ /* 0x000fc60000764270 */
[----:B------:R0:W-:Y:S10]  /*23d0*/  @P1 STG.E.U16 desc[UR36][R8.64], R24 ;  /* 0x0000001808001986 */ /* 0x0001f4000c101524 */
[----:B------:R-:W-:Y:S05]  /*23e0*/  @!P3 BRA `(.L_x_31) ;  /* 0x000000000004b947 */ /* 0x000fea0003800000 */
[----:B------:R1:W5:Y:S02]  /*23f0*/  LDG.E.LTC128B.U16 R5, desc[UR36][R6.64+0x2] ;  /* 0x0000022406057981 */ /* 0x000364000c1e1520 */
.L_x_31:
[----:B------:R-:W-:Y:S05]  /*2400*/  BSYNC B1 ;  /* 0x0000000000017941 */ /* 0x000fea0003800000 */
.L_x_30:
[----:B-----5:R-:W-:Y:S01]  /*2410*/  IMAD.U32 R69, R5, 0x10000, RZ ;  /* 0x0001000005457824 */ /* 0x020fe200078e00ff */
[----:B------:R-:W-:Y:S01]  /*2420*/  ISETP.GT.AND P2, PT, R3, 0x8, P2 ;  /* 0x000000080300780c */ /* 0x000fe20001744270 */
[----:B------:R-:W-:Y:S01]  /*2430*/  IMAD.WIDE.U32 R20, R68, R76, R14 ;  /* 0x0000004c44147225 */ /* 0x000fe200078e000e */
[----:B0-----:R-:W-:-:S03]  /*2440*/  PRMT R24, R5, 0x7610, R24 ;  /* 0x0000761005187816 */ /* 0x001fc60000000018 */
[----:B------:R-:W-:Y:S01]  /*2450*/  FMUL R12, R69, R56 ;  /* 0x00000038450c7220 */ /* 0x000fe20000400000 */
[----:B------:R-:W-:Y:S01]  /*2460*/  IMAD.IADD R75, R75, 0x1, R21 ;  /* 0x000000014b4b7824 */ /* 0x000fe200078e0215 */
[----:B------:R-:W-:Y:S02]  /*2470*/  IADD3 R72, P1, R72, R20, RZ ;  /* 0x0000001448487210 */ /* 0x000fe40007f3e0ff */
[----:B------:R-:W-:-:S03]  /*2480*/  FFMA R12, R25, R19, R12 ;  /* 0x00000013190c7223 */ /* 0x000fc6000000000c */
[----:B------:R-:W-:Y:S02]  /*2490*/  IMAD.X R13, R75, 0x1, R13, P1 ;  /* 0x000000014b0d7824 */ /* 0x000fe400008e060d */
[----:B------:R-:W-:Y:S02]  /*24a0*/  F2FP.BF16.F32.PACK_AB R12, RZ, R12 ;  /* 0x0000000cff0c723e */ /* 0x000fe400000010ff */
[----:B------:R-:W-:Y:S02]  /*24b0*/  LEA R14, P1, R72, R78, 0x1 ;  /* 0x0000004e480e7211 */ /* 0x000fe400078208ff */
[----:B------:R-:W-:Y:S02]  /*24c0*/  PRMT R21, R12, 0x7610, R21 ;  /* 0x000076100c157816 */ /* 0x000fe40000000015 */
[----:B------:R-:W-:-:S03]  /*24d0*/  LEA.HI.X R15, R72, R79, R13, 0x1, P1 ;  /* 0x0000004f480f7211 */ /* 0x000fc600008f0c0d */
[----:B------:R0:W-:Y:S04]  /*24e0*/  @P3 STG.E.U16 desc[UR36][R8.64+0x2], R21 ;  /* 0x0000021508003986 */ /* 0x0001e8000c101524 */
[----:B------:R-:W2:Y:S01]  /*24f0*/  @P2 LDG.E.LTC128B.U16 R24, desc[UR36][R14.64] ;  /* 0x000000240e182981 */ /* 0x000ea2000c1e1520 */
[----:B------:R-:W-:Y:S01]  /*2500*/  IADD3 R20, P1, R10, R20, RZ ;  /* 0x000000140a147210 */ /* 0x000fe20007f3e0ff */
[----:B------:R-:W-:Y:S01]  /*2510*/  BSSY B1, `(.L_x_32) ;  /* 0x0000011000017945 */ /* 0x000fe20003800000 */
[----:B------:R-:W-:Y:S02]  /*2520*/  SHF.L.U64.HI R13, R57, 0x1, R58 ;  /* 0x00000001390d7819 */ /* 0x000fe4000001023a */
[----:B------:R-:W-:Y:S01]  /*2530*/  ISETP.GT.AND P0, PT, R3, 0x8, P0 ;  /* 0x000000080300780c */ /* 0x000fe20000704270 */
[----:B0-----:R-:W-:Y:S01]  /*2540*/  IMAD.X R21, R11, 0x1, R75, P1 ;  /* 0x000000010b157824 */ /* 0x001fe200008e064b */
[----:B------:R-:W-:Y:S01]  /*2550*/  LEA R12, P1, R57, R8, 0x1 ;  /* 0x00000008390c7211 */ /* 0x000fe200078208ff */
[----:B------:R-:W-:-:S04]  /*2560*/  IMAD.WIDE.U32 R20, R67, R74, R20 ;  /* 0x0000004a43147225 */ /* 0x000fc800078e0014 */
[----:B------:R-:W-:Y:S01]  /*2570*/  IMAD.X R13, R13, 0x1, R9, P1 ;  /* 0x000000010d0d7824 */ /* 0x000fe200008e0609 */
[----:B------:R-:W-:Y:S01]  /*2580*/  LEA R10, P3, R20, R78, 0x1 ;  /* 0x0000004e140a7211 */ /* 0x000fe200078608ff */
[----:B------:R-:W-:-:S05]  /*2590*/  IMAD.IADD R11, R71, 0x1, R21 ;  /* 0x00000001470b7824 */ /* 0x000fca00078e0215 */
[----:B------:R-:W-:Y:S01]  /*25a0*/  LEA.HI.X R11, R20, R79, R11, 0x1, P3 ;  /* 0x0000004f140b7211 */ /* 0x000fe200018f0c0b */
[----:B--2---:R-:W-:-:S04]  /*25b0*/  IMAD.U32 R5, R24, 0x10000, RZ ;  /* 0x0001000018057824 */ /* 0x004fc800078e00ff */
[----:B------:R-:W-:-:S04]  /*25c0*/  FMUL R5, R5, R56 ;  /* 0x0000003805057220 */ /* 0x000fc80000400000 */
[----:B------:R-:W-:-:S05]  /*25d0*/  FFMA R5, R26, R19, R5 ;  /* 0x000000131a057223 */ /* 0x000fca0000000005 */
[----:B------:R-:W-:-:S05]  /*25e0*/  F2FP.BF16.F32.PACK_AB R5, RZ, R5 ;  /* 0x00000005ff05723e */ /* 0x000fca00000010ff */
[----:B------:R0:W-:Y:S01]  /*25f0*/  @P2 STG.E.U16 desc[UR36][R12.64], R5 ;  /* 0x000000050c002986 */ /* 0x0001e2000c101524 */
[----:B------:R-:W-:Y:S05]  /*2600*/  @!P0 BRA `(.L_x_33) ;  /* 0x0000000000048947 */ /* 0x000fea0003800000 */
[----:B------:R2:W5:Y:S02]  /*2610*/  LDG.E.LTC128B.U16 R24, desc[UR36][R10.64+0x2] ;  /* 0x000002240a187981 */ /* 0x000564000c1e1520 */
.L_x_33:
[----:B------:R-:W-:Y:S05]  /*2620*/  BSYNC B1 ;  /* 0x0000000000017941 */ /* 0x000fea0003800000 */
.L_x_32:
[----:B0----5:R-:W-:Y:S01]  /*2630*/  IMAD.U32 R5, R24, 0x10000, RZ ;  /* 0x0001000018057824 */ /* 0x021fe200078e00ff */
[----:B------:R-:W-:Y:S01]  /*2640*/  ISETP.GT.AND P1, PT, R4, 0x8, PT ;  /* 0x000000080400780c */ /* 0x000fe20003f24270 */
[----:B------:R-:W-:Y:S02]  /*2650*/  BSSY B1, `(.L_x_34) ;  /* 0x0000008000017945 */ /* 0x000fe40003800000 */
[----:B------:R-:W-:Y:S01]  /*2660*/  FMUL R14, R5, R56 ;  /* 0x00000038050e7220 */ /* 0x000fe20000400000 */
[----:B------:R-:W-:-:S03]  /*2670*/  ISETP.GT.AND P2, PT, R3, RZ, P1 ;  /* 0x000000ff0300720c */ /* 0x000fc60000f44270 */
[----:B------:R-:W-:-:S05]  /*2680*/  FFMA R14, R27, R19, R14 ;  /* 0x000000131b0e7223 */ /* 0x000fca000000000e */
[----:B------:R-:W-:-:S05]  /*2690*/  F2FP.BF16.F32.PACK_AB R14, RZ, R14 ;  /* 0x0000000eff0e723e */ /* 0x000fca00000010ff */
[----:B------:R0:W-:Y:S01]  /*26a0*/  @P0 STG.E.U16 desc[UR36][R12.64+0x2], R14 ;  /* 0x0000020e0c000986 */ /* 0x0001e2000c101524 */
[----:B------:R-:W-:Y:S05]  /*26b0*/  @!P2 BRA `(.L_x_35) ;  /* 0x000000000004a947 */ /* 0x000fea0003800000 */
[----:B------:R3:W5:Y:S02]  /*26c0*/  LDG.E.LTC128B.U16 R24, desc[UR36][R6.64+0x10] ;  /* 0x0000102406187981 */ /* 0x000764000c1e1520 */
.L_x_35:
[----:B------:R-:W-:Y:S05]  /*26d0*/  BSYNC B1 ;  /* 0x0000000000017941 */ /* 0x000fea0003800000 */
.L_x_34:
[----:B-----5:R-:W-:Y:S01]  /*26e0*/  IMAD.U32 R5, R24, 0x10000, RZ ;  /* 0x0001000018057824 */ /* 0x020fe200078e00ff */
        /* <DEDUP_REMOVED lines=9> */
.L_x_37:
[----:B------:R-:W-:Y:S05]  /*2780*/  BSYNC B1 ;  /* 0x0000000000017941 */ /* 0x000fea0003800000 */
.L_x_36:
[----:B----45:R-:W-:Y:S01]  /*2790*/  IMAD.U32 R5, R24, 0x10000, RZ ;  /* 0x0001000018057824 */ /* 0x030fe200078e00ff */
[----:B------:R-:W-:Y:S01]  /*27a0*/  ISETP.GT.AND P1, PT, R3, 0x8, P1 ;  /* 0x000000080300780c */ /* 0x000fe20000f24270 */
[----:B------:R-:W-:Y:S02]  /*27b0*/  BSSY B1, `(.L_x_38) ;  /* 0x0000007000017945 */ /* 0x000fe40003800000 */
[----:B0-----:R-:W-:-:S04]  /*27c0*/  FMUL R14, R5, R56 ;  /* 0x00000038050e7220 */ /* 0x001fc80000400000 */
[----:B------:R-:W-:-:S05]  /*27d0*/  FFMA R14, R29, R19, R14 ;  /* 0x000000131d0e7223 */ /* 0x000fca000000000e */
[----:B------:R-:W-:-:S05]  /*27e0*/  F2FP.BF16.F32.PACK_AB R14, RZ, R14 ;  /* 0x0000000eff0e723e */ /* 0x000fca00000010ff */
[----:B------:R0:W-:Y:S01]  /*27f0*/  @P3 STG.E.U16 desc[UR36][R8.64+0x12], R14 ;  /* 0x0000120e08003986 */ /* 0x0001e2000c101524 */
[----:B------:R-:W-:Y:S05]  /*2800*/  @!P1 BRA `(.L_x_39) ;  /* 0x0000000000049947 */ /* 0x000fea0003800000 */
[----:B------:R4:W5:Y:S02]  /*2810*/  LDG.E.LTC128B.U16 R24, desc[UR36][R10.64+0x10] ;  /* 0x000010240a187981 */ /* 0x000964000c1e1520 */
.L_x_39:
[----:B------:R-:W-:Y:S05]  /*2820*/  BSYNC B1 ;  /* 0x0000000000017941 */ /* 0x000fea0003800000 */
.L_x_38:
[----:B-----5:R-:W-:Y:S01]  /*2830*/  IMAD.U32 R5, R24, 0x10000, RZ ;  /* 0x0001000018057824 */ /* 0x020fe200078e00ff */
[----:B------:R-:W-:Y:S01]  /*2840*/  ISETP.GT.AND P0, PT, R3, 0x8, P0 ;  /* 0x000000080300780c */ /* 0x000fe20000704270 */
[----:B------:R-:W-:Y:S02]  /*2850*/  BSSY B1, `(.L_x_40) ;  /* 0x0000007000017945 */ /* 0x000fe40003800000 */
[----:B------:R-:W-:-:S04]  /*2860*/  FMUL R5, R5, R56 ;  /* 0x0000003805057220 */ /* 0x000fc80000400000 */
[----:B------:R-:W-:-:S05]  /*2870*/  FFMA R5, R30, R19, R5 ;  /* 0x000000131e057223 */ /* 0x000fca0000000005 */
[----:B------:R-:W-:-:S05]  /*2880*/  F2FP.BF16.F32.PACK_AB R5, RZ, R5 ;  /* 0x00000005ff05723e */ /* 0x000fca00000010ff */
[----:B------:R0:W-:Y:S01]  /*2890*/  @P1 STG.E.U16 desc[UR36][R12.64+0x10], R5 ;  /* 0x000010050c001986 */ /* 0x0001e2000c101524 */
[----:B------:R-:W-:Y:S05]  /*28a0*/  @!P0 BRA `(.L_x_41) ;  /* 0x0000000000048947 */ /* 0x000fea0003800000 */
[----:B------:R0:W5:Y:S02]  /*28b0*/  LDG.E.LTC128B.U16 R24, desc[UR36][R10.64+0x12] ;  /* 0x000012240a187981 */ /* 0x000164000c1e1520 */
.L_x_41:
[----:B------:R-:W-:Y:S05]  /*28c0*/  BSYNC B1 ;  /* 0x0000000000017941 */ /* 0x000fea0003800000 */
.L_x_40:
        /* <DEDUP_REMOVED lines=10> */
.L_x_43:
[----:B------:R-:W-:Y:S05]  /*2970*/  BSYNC B1 ;  /* 0x0000000000017941 */ /* 0x000fea0003800000 */
.L_x_42:
        /* <DEDUP_REMOVED lines=10> */
.L_x_45:
[----:B------:R-:W-:Y:S05]  /*2a20*/  BSYNC B1 ;  /* 0x0000000000017941 */ /* 0x000fea0003800000 */
.L_x_44:
[----:B0----5:R-:W-:Y:S01]  /*2a30*/  IMAD.U32 R5, R24, 0x10000, RZ ;  /* 0x0001000018057824 */ /* 0x021fe200078e00ff */
        /* <DEDUP_REMOVED lines=8> */
.L_x_47:
[----:B------:R-:W-:Y:S05]  /*2ac0*/  BSYNC B1 ;  /* 0x0000000000017941 */ /* 0x000fea0003800000 */
.L_x_46:
        /* <DEDUP_REMOVED lines=9> */
.L_x_49:
[----:B------:R-:W-:Y:S05]  /*2b60*/  BSYNC B1 ;  /* 0x0000000000017941 */ /* 0x000fea0003800000 */
.L_x_48:
        /* <DEDUP_REMOVED lines=10> */
.L_x_51:
[----:B------:R-:W-:Y:S05]  /*2c10*/  BSYNC B1 ;  /* 0x0000000000017941 */ /* 0x000fea0003800000 */
.L_x_50:
        /* <DEDUP_REMOVED lines=10> */
.L_x_53:
[----:B------:R-:W-:Y:S05]  /*2cc0*/  BSYNC B1 ;  /* 0x0000000000017941 */ /* 0x000fea0003800000 */
.L_x_52:
        /* <DEDUP_REMOVED lines=9> */
.L_x_55:
[----:B------:R-:W-:Y:S05]  /*2d60*/  BSYNC B1 ;  /* 0x0000000000017941 */ /* 0x000fea0003800000 */
.L_x_54:
        /* <DEDUP_REMOVED lines=9> */
.L_x_57:
[----:B------:R-:W-:Y:S05]  /*2e00*/  BSYNC B1 ;  /* 0x0000000000017941 */ /* 0x000fea0003800000 */
.L_x_56:
        /* <DEDUP_REMOVED lines=10> */
.L_x_59:
[----:B------:R-:W-:Y:S05]  /*2eb0*/  BSYNC B1 ;  /* 0x0000000000017941 */ /* 0x000fea0003800000 */
.L_x_58:
        /* <DEDUP_REMOVED lines=10> */
.L_x_61:
[----:B------:R-:W-:Y:S05]  /*2f60*/  BSYNC B1 ;  /* 0x0000000000017941 */ /* 0x000fea0003800000 */
.L_x_60:
        /* <DEDUP_REMOVED lines=9> */
.L_x_63:
[----:B------:R-:W-:Y:S05]  /*3000*/  BSYNC B1 ;  /* 0x0000000000017941 */ /* 0x000fea0003800000 */
.L_x_62:
        /* <DEDUP_REMOVED lines=9> */
.L_x_65:
[----:B------:R-:W-:Y:S05]  /*30a0*/  BSYNC B1 ;  /* 0x0000000000017941 */ /* 0x000fea0003800000 */
.L_x_64:
        /* <DEDUP_REMOVED lines=10> */
.L_x_67:
[----:B------:R-:W-:Y:S05]  /*3150*/  BSYNC B1 ;  /* 0x0000000000017941 */ /* 0x000fea0003800000 */
.L_x_66:
        /* <DEDUP_REMOVED lines=10> */
.L_x_69:
[----:B------:R-:W-:Y:S05]  /*3200*/  BSYNC B1 ;  /* 0x0000000000017941 */ /* 0x000fea0003800000 */
.L_x_68:
        /* <DEDUP_REMOVED lines=9> */
.L_x_71:
[----:B------:R-:W-:Y:S05]  /*32a0*/  BSYNC B1 ;  /* 0x0000000000017941 */ /* 0x000fea0003800000 */
.L_x_70:
        /* <DEDUP_REMOVED lines=9> */
.L_x_73:
[----:B------:R-:W-:Y:S05]  /*3340*/  BSYNC B1 ;  /* 0x0000000000017941 */ /* 0x000fea0003800000 */
.L_x_72:
        /* <DEDUP_REMOVED lines=10> */
.L_x_75:
[----:B------:R-:W-:Y:S05]  /*33f0*/  BSYNC B1 ;  /* 0x0000000000017941 */ /* 0x000fea0003800000 */
.L_x_74:
        /* <DEDUP_REMOVED lines=10> */
.L_x_77:
[----:B------:R-:W-:Y:S05]  /*34a0*/  BSYNC B1 ;  /* 0x0000000000017941 */ /* 0x000fea0003800000 */
.L_x_76:
        /* <DEDUP_REMOVED lines=9> */
.L_x_79:
[----:B------:R-:W-:Y:S05]  /*3540*/  BSYNC B1 ;  /* 0x0000000000017941 */ /* 0x000fea0003800000 */
.L_x_78:
        /* <DEDUP_REMOVED lines=9> */
.L_x_81:
[----:B------:R-:W-:Y:S05]  /*35e0*/  BSYNC B1 ;  /* 0x0000000000017941 */ /* 0x000fea0003800000 */
.L_x_80:
        /* <DEDUP_REMOVED lines=10> */
.L_x_83:
[----:B------:R-:W-:Y:S05]  /*3690*/  BSYNC B1 ;  /* 0x0000000000017941 */ /* 0x000fea0003800000 */
.L_x_82:
[----:B-----5:R-:W-:Y:S01]  /*36a0*/  IMAD.U32 R5, R24, 0x10000, RZ ;  /* 0x0001000018057824 */ /* 0x020fe200078e00ff */
[----:B------:R-:W-:Y:S01]  /*36b0*/  ISETP.GT.AND P0, PT, R4, 0x39, PT ;  /* 0x000000390400780c */ /* 0x000fe20003f04270 */
[----:B------:R-:W-:Y:S01]  /*36c0*/  @P2 IMAD.MOV.U32 R4, RZ, RZ, R8 ;  /* 0x000000ffff042224 */ /* 0x000fe200078e0008 */
[----:B------:R-:W-:Y:S01]  /*36d0*/  BSSY B1, `(.L_x_84) ;  /* 0x000000a000017945 */ /* 0x000fe20003800000 */
[----:B------:R-:W-:Y:S01]  /*36e0*/  FMUL R5, R5, R56 ;  /* 0x0000003805057220 */ /* 0x000fe20000400000 */
[----:B------:R-:W-:-:S03]  /*36f0*/  ISETP.GT.AND P3, PT, R3, RZ, P0 ;  /* 0x000000ff0300720c */ /* 0x000fc60000764270 */
[----:B------:R-:W-:-:S05]  /*3700*/  FFMA R5, R52, R19, R5 ;  /* 0x0000001334057223 */ /* 0x000fca0000000005 */
[----:B------:R-:W-:-:S04]  /*3710*/  F2FP.BF16.F32.PACK_AB R5, RZ, R5 ;  /* 0x00000005ff05723e */ /* 0x000fc800000010ff */
[----:B0-----:R-:W-:Y:S01]  /*3720*/  PRMT R14, R5, 0x7610, R14 ;  /* 0x00007610050e7816 */ /* 0x001fe2000000000e */
[----:B------:R-:W-:-:S05]  /*3730*/  @P2 IMAD.MOV.U32 R5, RZ, RZ, R9 ;  /* 0x000000ffff052224 */ /* 0x000fca00078e0009 */
[----:B------:R0:W-:Y:S01]  /*3740*/  @P2 STG.E.U16 desc[UR36][R4.64+0x70], R14 ;  /* 0x0000700e04002986 */ /* 0x0001e2000c101524 */
[----:B------:R-:W-:Y:S05]  /*3750*/  @!P3 BRA `(.L_x_85) ;  /* 0x000000000004b947 */ /* 0x000fea0003800000 */
[----:B------:R0:W5:Y:S02]  /*3760*/  LDG.E.LTC128B.U16 R24, desc[UR36][R6.64+0x72] ;  /* 0x0000722406187981 */ /* 0x000164000c1e1520 */
.L_x_85:
[----:B------:R-:W-:Y:S05]  /*3770*/  BSYNC B1 ;  /* 0x0000000000017941 */ /* 0x000fea0003800000 */
.L_x_84:
        /* <DEDUP_REMOVED lines=9> */
.L_x_87:
[----:B------:R-:W-:Y:S05]  /*3810*/  BSYNC B1 ;  /* 0x0000000000017941 */ /* 0x000fea0003800000 */
.L_x_86:
[----:B-----5:R-:W-:Y:S01]  /*3820*/  IMAD.U32 R5, R24, 0x10000, RZ ;  /* 0x0001000018057824 */ /* 0x020fe200078e00ff */
[----:B------:R-:W-:Y:S01]  /*3830*/  ISETP.GT.AND P0, PT, R3, 0x8, P0 ;  /* 0x000000080300780c */ /* 0x000fe20000704270 */
[----:B0-----:R-:W-:Y:S01]  /*3840*/  @P1 IMAD.MOV.U32 R4, RZ, RZ, R12 ;  /* 0x000000ffff041224 */ /* 0x001fe200078e000c */
[----:B------:R-:W-:Y:S01]  /*3850*/  BSSY B1, `(.L_x_88) ;  /* 0x0000009000017945 */ /* 0x000fe20003800000 */
[----:B------:R-:W-:-:S04]  /*3860*/  FMUL R5, R5, R56 ;  /* 0x0000003805057220 */ /* 0x000fc80000400000 */
[----:B------:R-:W-:-:S05]  /*3870*/  FFMA R5, R54, R19, R5 ;  /* 0x0000001336057223 */ /* 0x000fca0000000005 */
[----:B------:R-:W-:-:S04]  /*3880*/  F2FP.BF16.F32.PACK_AB R5, RZ, R5 ;  /* 0x00000005ff05723e */ /* 0x000fc800000010ff */
[----:B-1-3--:R-:W-:Y:S01]  /*3890*/  PRMT R6, R5, 0x7610, R6 ;  /* 0x0000761005067816 */ /* 0x00afe20000000006 */
[----:B------:R-:W-:-:S05]  /*38a0*/  @P1 IMAD.MOV.U32 R5, RZ, RZ, R13 ;  /* 0x000000ffff051224 */ /* 0x000fca00078e000d */
[----:B------:R0:W-:Y:S01]  /*38b0*/  @P1 STG.E.U16 desc[UR36][R4.64+0x70], R6 ;  /* 0x0000700604001986 */ /* 0x0001e2000c101524 */
[----:B------:R-:W-:Y:S05]  /*38c0*/  @!P0 BRA `(.L_x_89) ;  /* 0x0000000000048947 */ /* 0x000fea0003800000 */
[----:B------:R1:W5:Y:S02]  /*38d0*/  LDG.E.LTC128B.U16 R24, desc[UR36][R10.64+0x72] ;  /* 0x000072240a187981 */ /* 0x000364000c1e1520 */
.L_x_89:
[----:B------:R-:W-:Y:S05]  /*38e0*/  BSYNC B1 ;  /* 0x0000000000017941 */ /* 0x000fea0003800000 */
.L_x_88:
[----:B------:R-:W-:Y:S05]  /*38f0*/  @!P0 BRA `(.L_x_90) ;  /* 0x0000000800a88947 */ /* 0x000fea0003800000 */
[----:B-----5:R-:W-:-:S04]  /*3900*/  IMAD.U32 R3, R24, 0x10000, RZ ;  /* 0x0001000018037824 */ /* 0x020fc800078e00ff */
[----:B0-----:R-:W-:-:S04]  /*3910*/  FMUL R4, R3, R56 ;  /* 0x0000003803047220 */ /* 0x001fc80000400000 */
[----:B------:R-:W-:-:S05]  /*3920*/  FFMA R4, R55, R19, R4 ;  /* 0x0000001337047223 */ /* 0x000fca0000000004 */
[----:B------:R-:W-:-:S05]  /*3930*/  F2FP.BF16.F32.PACK_AB R4, RZ, R4 ;  /* 0x00000004ff04723e */ /* 0x000fca00000010ff */
[----:B------:R3:W-:Y:S01]  /*3940*/  STG.E.U16 desc[UR36][R12.64+0x72], R4 ;  /* 0x000072040c007986 */ /* 0x0007e2000c101524 */
[----:B------:R-:W-:Y:S05]  /*3950*/  BRA `(.L_x_90) ;  /* 0x0000000800907947 */ /* 0x000fea0003800000 */
.L_x_29:
[----:B------:R-:W-:Y:S01]  /*3960*/  ISETP.GT.AND P3, PT, R4, 0x1, PT ;  /* 0x000000010400780c */ /* 0x000fe20003f64270 */
[----:B------:R-:W-:Y:S01]  /*3970*/  ULDC.64 UR4, c[0x0][0x5c0] ;  /* 0x0001700000047ab9 */ /* 0x000fe20000000a00 */
[-C--:B------:R-:W-:Y:S01]  /*3980*/  FMUL R24, R24, R19.reuse ;  /* 0x0000001318187220 */ /* 0x080fe20000400000 */
[----:B------:R-:W-:Y:S01]  /*3990*/  LEA R6, P4, R70, UR4, 0x1 ;  /* 0x0000000446067c11 */ /* 0x000fe2000f8808ff */
[-C--:B------:R-:W-:Y:S01]  /*39a0*/  FMUL R25, R25, R19.reuse ;  /* 0x0000001319197220 */ /* 0x080fe20000400000 */
[----:B------:R-:W-:Y:S01]  /*39b0*/  ISETP.GT.AND P0, PT, R3, RZ, P3 ;  /* 0x000000ff0300720c */ /* 0x000fe20001f04270 */
[-C--:B------:R-:W-:Y:S01]  /*39c0*/  FMUL R26, R26, R19.reuse ;  /* 0x000000131a1a7220 */ /* 0x080fe20000400000 */
[----:B------:R-:W-:Y:S01]  /*39d0*/  F2FP.BF16.F32.PACK_AB R24, RZ, R24 ;  /* 0x00000018ff18723e */ /* 0x000fe200000010ff */
[-C--:B------:R-:W-:Y:S01]  /*39e0*/  FMUL R27, R27, R19.reuse ;  /* 0x000000131b1b7220 */ /* 0x080fe20000400000 */
[----:B------:R-:W-:Y:S01]  /*39f0*/  LEA.HI.X R7, R70, UR5, R81, 0x1, P4 ;  /* 0x0000000546077c11 */ /* 0x000fe2000a0f0c51 */
[----:B------:R-:W-:Y:S01]  /*3a00*/  FMUL R28, R28, R19 ;  /* 0x000000131c1c7220 */ /* 0x000fe20000400000 */
[----:B------:R-:W-:Y:S01]  /*3a10*/  F2FP.BF16.F32.PACK_AB R25, RZ, R25 ;  /* 0x00000019ff19723e */ /* 0x000fe200000010ff */
[-C--:B------:R-:W-:Y:S01]  /*3a20*/  FMUL R29, R29, R19.reuse ;  /* 0x000000131d1d7220 */ /* 0x080fe20000400000 */
[----:B------:R-:W-:Y:S01]  /*3a30*/  ISETP.GT.AND P2, PT, R3, 0x8, P2 ;  /* 0x000000080300780c */ /* 0x000fe20001744270 */
[----:B------:R-:W-:Y:S01]  /*3a40*/  @P1 STG.E.U16 desc[UR36][R6.64], R24 ;  /* 0x0000001806001986 */ /* 0x000fe2000c101524 */
[----:B------:R-:W-:Y:S01]  /*3a50*/  ISETP.GT.AND P1, PT, R4, 0x8, PT ;  /* 0x000000080400780c */ /* 0x000fe20003f24270 */
[-C--:B------:R-:W-:Y:S01]  /*3a60*/  FMUL R30, R30, R19.reuse ;  /* 0x000000131e1e7220 */ /* 0x080fe20000400000 */
[C---:B------:R-:W-:Y:S01]  /*3a70*/  SHF.L.U64.HI R5, R57.reuse, 0x1, R58 ;  /* 0x0000000139057819 */ /* 0x040fe2000001023a */
[----:B------:R-:W-:Y:S01]  /*3a80*/  @P0 STG.E.U16 desc[UR36][R6.64+0x2], R25 ;  /* 0x0000021906000986 */ /* 0x000fe2000c101524 */
[----:B------:R-:W-:Y:S01]  /*3a90*/  LEA R8, P5, R57, R6, 0x1 ;  /* 0x0000000639087211 */ /* 0x000fe200078a08ff */
[-C--:B------:R-:W-:Y:S01]  /*3aa0*/  FMUL R31, R31, R19.reuse ;  /* 0x000000131f1f7220 */ /* 0x080fe20000400000 */
[----:B------:R-:W-:Y:S01]  /*3ab0*/  ISETP.GT.AND P3, PT, R3, 0x8, P3 ;  /* 0x000000080300780c */ /* 0x000fe20001f64270 */
[-C--:B------:R-:W-:Y:S01]  /*3ac0*/  FMUL R32, R32, R19.reuse ;  /* 0x0000001320207220 */ /* 0x080fe20000400000 */
[----:B------:R-:W-:Y:S01]  /*3ad0*/  ISETP.GT.AND P0, PT, R4, 0x9, PT ;  /* 0x000000090400780c */ /* 0x000fe20003f04270 */
[----:B------:R-:W-:Y:S01]  /*3ae0*/  IMAD.X R9, R5, 0x1, R7, P5 ;  /* 0x0000000105097824 */ /* 0x000fe200028e0607 */
[----:B------:R-:W-:Y:S01]  /*3af0*/  ISETP.GT.AND P4, PT, R3, RZ, P1 ;  /* 0x000000ff0300720c */ /* 0x000fe20000f84270 */
[-C--:B------:R-:W-:Y:S01]  /*3b00*/  FMUL R33, R33, R19.reuse ;  /* 0x0000001321217220 */ /* 0x080fe20000400000 */
[----:B------:R-:W-:Y:S01]  /*3b10*/  F2FP.BF16.F32.PACK_AB R26, RZ, R26 ;  /* 0x0000001aff1a723e */ /* 0x000fe200000010ff */
[-C--:B------:R-:W-:Y:S01]  /*3b20*/  FMUL R34, R34, R19.reuse ;  /* 0x0000001322227220 */ /* 0x080fe20000400000 */
[----:B------:R-:W-:Y:S01]  /*3b30*/  ISETP.GT.AND P5, PT, R3, RZ, P0 ;  /* 0x000000ff0300720c */ /* 0x000fe200007a4270 */
[----:B------:R-:W-:Y:S01]  /*3b40*/  FMUL R35, R35, R19 ;  /* 0x0000001323237220 */ /* 0x000fe20000400000 */
[----:B------:R-:W-:Y:S01]  /*3b50*/  F2FP.BF16.F32.PACK_AB R27, RZ, R27 ;  /* 0x0000001bff1b723e */ /* 0x000fe200000010ff */
[----:B------:R-:W-:Y:S01]  /*3b60*/  @P2 STG.E.U16 desc[UR36][R8.64], R26 ;  /* 0x0000001a08002986 */ /* 0x000fe2000c101524 */
[----:B------:R-:W-:Y:S01]  /*3b70*/  F2FP.BF16.F32.PACK_AB R28, RZ, R28 ;  /* 0x0000001cff1c723e */ /* 0x000fe200000010ff */
[-C--:B------:R-:W-:Y:S01]  /*3b80*/  FMUL R36, R36, R19.reuse ;  /* 0x0000001324247220 */ /* 0x080fe20000400000 */
[----:B------:R-:W-:Y:S01]  /*3b90*/  ISETP.GT.AND P2, PT, R3, 0x8, P1 ;  /* 0x000000080300780c */ /* 0x000fe20000f44270 */
[----:B------:R-:W-:Y:S01]  /*3ba0*/  @P3 STG.E.U16 desc[UR36][R8.64+0x2], R27 ;  /* 0x0000021b08003986 */ /* 0x000fe2000c101524 */
[----:B------:R-:W-:Y:S01]  /*3bb0*/  ISETP.GT.AND P1, PT, R4, 0x10, PT ;  /* 0x000000100400780c */ /* 0x000fe20003f24270 */
[----:B------:R-:W-:Y:S01]  /*3bc0*/  FMUL R37, R37, R19 ;  /* 0x0000001325257220 */ /* 0x000fe20000400000 */
[----:B------:R-:W-:Y:S01]  /*3bd0*/  F2FP.BF16.F32.PACK_AB R29, RZ, R29 ;  /* 0x0000001dff1d723e */ /* 0x000fe200000010ff */
[----:B------:R-:W-:Y:S01]  /*3be0*/  @P4 STG.E.U16 desc[UR36][R6.64+0x10], R28 ;  /* 0x0000101c06004986 */ /* 0x000fe2000c101524 */
[C---:B------:R-:W-:Y:S01]  /*3bf0*/  ISETP.GT.AND P3, PT, R3.reuse, 0x8, P0 ;  /* 0x000000080300780c */ /* 0x040fe20000764270 */
[-C--:B------:R-:W-:Y:S01]  /*3c00*/  FMUL R38, R38, R19.reuse ;  /* 0x0000001326267220 */ /* 0x080fe20000400000 */
[----:B------:R-:W-:Y:S01]  /*3c10*/  ISETP.GT.AND P0, PT, R4, 0x11, PT ;  /* 0x000000110400780c */ /* 0x000fe20003f04270 */
[----:B------:R-:W-:Y:S01]  /*3c20*/  @P5 STG.E.U16 desc[UR36][R6.64+0x12], R29 ;  /* 0x0000121d06005986 */ /* 0x000fe2000c101524 */
        /* <DEDUP_REMOVED lines=42> */
[----:B------:R-:W-:Y:S01]  /*3ed0*/  ISETP.GT.AND P5, PT, R3, RZ, P0 ;  /* 0x000000ff0300720c */ /* 0x000fe200007a4270 */
[-C--:B------:R-:W-:Y:S01]  /*3ee0*/  FMUL R52, R52, R19.reuse ;  /* 0x0000001334347220 */ /* 0x080fe20000400000 */
[----:B------:R-:W-:Y:S01]  /*3ef0*/  F2FP.BF16.F32.PACK_AB R38, RZ, R38 ;  /* 0x00000026ff26723e */ /* 0x000fe200000010ff */
[----:B------:R-:W-:Y:S01]  /*3f00*/  FMUL R53, R53, R19 ;  /* 0x0000001335357220 */ /* 0x000fe20000400000 */
[----:B------:R-:W-:Y:S01]  /*3f10*/  F2FP.BF16.F32.PACK_AB R39, RZ, R39 ;  /* 0x00000027ff27723e */ /* 0x000fe200000010ff */
[----:B------:R-:W-:Y:S01]  /*3f20*/  FMUL R54, R54, R19 ;  /* 0x0000001336367220 */ /* 0x000fe20000400000 */
[----:B------:R-:W-:Y:S01]  /*3f30*/  F2FP.BF16.F32.PACK_AB R40, RZ, R40 ;  /* 0x00000028ff28723e */ /* 0x000fe200000010ff */
[----:B------:R-:W-:Y:S01]  /*3f40*/  @P2 STG.E.U16 desc[UR36][R8.64+0x30], R38 ;  /* 0x0000302608002986 */ /* 0x000fe2000c101524 */
[----:B------:R-:W-:Y:S01]  /*3f50*/  F2FP.BF16.F32.PACK_AB R41, RZ, R41 ;  /* 0x00000029ff29723e */ /* 0x000fe200000010ff */
[----:B------:R-:W-:Y:S01]  /*3f60*/  FMUL R55, R55, R19 ;  /* 0x0000001337377220 */ /* 0x000fe20000400000 */
[C---:B------:R-:W-:Y:S01]  /*3f70*/  ISETP.GT.AND P1, PT, R3.reuse, 0x8, P1 ;  /* 0x000000080300780c */ /* 0x040fe20000f24270 */
[----:B------:R-:W-:Y:S01]  /*3f80*/  @P3 STG.E.U16 desc[UR36][R8.64+0x32], R39 ;  /* 0x0000322708003986 */ /* 0x000fe2000c101524 */
[----:B------:R-:W-:-:S02]  /*3f90*/  ISETP.GT.AND P2, PT, R3, 0x8, P0 ;  /* 0x000000080300780c */ /* 0x000fc40000744270 */
[C---:B------:R-:W-:Y:S01]  /*3fa0*/  ISETP.GT.AND P0, PT, R4.reuse, 0x29, PT ;  /* 0x000000290400780c */ /* 0x040fe20003f04270 */
[----:B------:R-:W-:Y:S01]  /*3fb0*/  @P4 STG.E.U16 desc[UR36][R6.64+0x40], R40 ;  /* 0x0000402806004986 */ /* 0x000fe2000c101524 */
[----:B------:R-:W-:Y:S02]  /*3fc0*/  ISETP.GT.AND P4, PT, R4, 0x28, PT ;  /* 0x000000280400780c */ /* 0x000fe40003f84270 */
[----:B------:R-:W-:Y:S01]  /*3fd0*/  F2FP.BF16.F32.PACK_AB R42, RZ, R42 ;  /* 0x0000002aff2a723e */ /* 0x000fe200000010ff */
[----:B------:R-:W-:Y:S01]  /*3fe0*/  @P5 STG.E.U16 desc[UR36][R6.64+0x42], R41 ;  /* 0x0000422906005986 */ /* 0x000fe2000c101524 */
[C---:B------:R-:W-:Y:S02]  /*3ff0*/  ISETP.GT.AND P5, PT, R3.reuse, RZ, P4 ;  /* 0x000000ff0300720c */ /* 0x040fe400027a4270 */
[----:B------:R-:W-:Y:S01]  /*4000*/  ISETP.GT.AND P3, PT, R3, RZ, P0 ;  /* 0x000000ff0300720c */ /* 0x000fe20000764270 */
[----:B------:R-:W-:Y:S01]  /*4010*/  @P1 STG.E.U16 desc[UR36][R8.64+0x40], R42 ;  /* 0x0000402a08001986 */ /* 0x000fe2000c101524 */
[----:B------:R-:W-:-:S02]  /*4020*/  F2FP.BF16.F32.PACK_AB R43, RZ, R43 ;  /* 0x0000002bff2b723e */ /* 0x000fc400000010ff */
[----:B------:R-:W-:Y:S02]  /*4030*/  F2FP.BF16.F32.PACK_AB R44, RZ, R44 ;  /* 0x0000002cff2c723e */ /* 0x000fe400000010ff */
[C---:B------:R-:W-:Y:S01]  /*4040*/  ISETP.GT.AND P4, PT, R3.reuse, 0x8, P4 ;  /* 0x000000080300780c */ /* 0x040fe20002784270 */
[----:B------:R-:W-:Y:S01]  /*4050*/  @P2 STG.E.U16 desc[UR36][R8.64+0x42], R43 ;  /* 0x0000422b08002986 */ /* 0x000fe2000c101524 */
[----:B------:R-:W-:Y:S02]  /*4060*/  F2FP.BF16.F32.PACK_AB R45, RZ, R45 ;  /* 0x0000002dff2d723e */ /* 0x000fe400000010ff */
[C---:B------:R-:W-:Y:S01]  /*4070*/  ISETP.GT.AND P2, PT, R4.reuse, 0x31, PT ;  /* 0x000000310400780c */ /* 0x040fe20003f44270 */
[----:B------:R-:W-:Y:S01]  /*4080*/  @P5 STG.E.U16 desc[UR36][R6.64+0x50], R44 ;  /* 0x0000502c06005986 */ /* 0x000fe2000c101524 */
[----:B------:R-:W-:Y:S02]  /*4090*/  ISETP.GT.AND P5, PT, R3, 0x8, P0 ;  /* 0x000000080300780c */ /* 0x000fe400007a4270 */
[C---:B------:R-:W-:Y:S01]  /*40a0*/  ISETP.GT.AND P1, PT, R4.reuse, 0x38, PT ;  /* 0x000000380400780c */ /* 0x040fe20003f24270 */
[----:B------:R-:W-:Y:S01]  /*40b0*/  @P3 STG.E.U16 desc[UR36][R6.64+0x52], R45 ;  /* 0x0000522d06003986 */ /* 0x000fe2000c101524 */
[----:B------:R-:W-:-:S02]  /*40c0*/  ISETP.GT.AND P3, PT, R4, 0x30, PT ;  /* 0x000000300400780c */ /* 0x000fc40003f64270 */
[----:B------:R-:W-:Y:S01]  /*40d0*/  ISETP.GT.AND P0, PT, R4, 0x39, PT ;  /* 0x000000390400780c */ /* 0x000fe20003f04270 */
[----:B------:R-:W-:Y:S01]  /*40e0*/  @P4 IMAD.MOV.U32 R4, RZ, RZ, R8 ;  /* 0x000000ffff044224 */ /* 0x000fe200078e0008 */
[----:B------:R-:W-:Y:S01]  /*40f0*/  F2FP.BF16.F32.PACK_AB R46, RZ, R46 ;  /* 0x0000002eff2e723e */ /* 0x000fe200000010ff */
[----:B------:R-:W-:Y:S01]  /*4100*/  @P4 IMAD.MOV.U32 R5, RZ, RZ, R9 ;  /* 0x000000ffff054224 */ /* 0x000fe200078e0009 */
[----:B------:R-:W-:Y:S02]  /*4110*/  F2FP.BF16.F32.PACK_AB R47, RZ, R47 ;  /* 0x0000002fff2f723e */ /* 0x000fe400000010ff */
[----:B------:R-:W-:Y:S02]  /*4120*/  F2FP.BF16.F32.PACK_AB R48, RZ, R48 ;  /* 0x00000030ff30723e */ /* 0x000fe400000010ff */
[----:B------:R0:W-:Y:S01]  /*4130*/  @P4 STG.E.U16 desc[UR36][R4.64+0x50], R46 ;  /* 0x0000502e04004986 */ /* 0x0001e2000c101524 */
[----:B------:R-:W-:Y:S02]  /*4140*/  ISETP.GT.AND P4, PT, R3, RZ, P2 ;  /* 0x000000ff0300720c */ /* 0x000fe40001784270 */
[----:B------:R-:W-:-:S02]  /*4150*/  F2FP.BF16.F32.PACK_AB R49, RZ, R49 ;  /* 0x00000031ff31723e */ /* 0x000fc400000010ff */
[----:B------:R-:W-:Y:S02]  /*4160*/  ISETP.GT.AND P2, PT, R3, 0x8, P2 ;  /* 0x000000080300780c */ /* 0x000fe40001744270 */
[----:B------:R-:W-:Y:S02]  /*4170*/  F2FP.BF16.F32.PACK_AB R50, RZ, R50 ;  /* 0x00000032ff32723e */ /* 0x000fe400000010ff */
[----:B------:R-:W-:Y:S02]  /*4180*/  F2FP.BF16.F32.PACK_AB R51, RZ, R51 ;  /* 0x00000033ff33723e */ /* 0x000fe400000010ff */
[----:B------:R-:W-:Y:S01]  /*4190*/  F2FP.BF16.F32.PACK_AB R52, RZ, R52 ;  /* 0x00000034ff34723e */ /* 0x000fe200000010ff */
[----:B0-----:R-:W-:Y:S01]  /*41a0*/  @P5 IMAD.MOV.U32 R4, RZ, RZ, R8 ;  /* 0x000000ffff045224 */ /* 0x001fe200078e0008 */
[----:B------:R-:W-:Y:S01]  /*41b0*/  F2FP.BF16.F32.PACK_AB R53, RZ, R53 ;  /* 0x00000035ff35723e */ /* 0x000fe200000010ff */
[----:B------:R-:W-:Y:S01]  /*41c0*/  @P5 IMAD.MOV.U32 R5, RZ, RZ, R9 ;  /* 0x000000ffff055224 */ /* 0x000fe200078e0009 */
[----:B------:R-:W-:-:S02]  /*41d0*/  F2FP.BF16.F32.PACK_AB R54, RZ, R54 ;  /* 0x00000036ff36723e */ /* 0x000fc400000010ff */
[----:B------:R-:W-:Y:S02]  /*41e0*/  F2FP.BF16.F32.PACK_AB R55, RZ, R55 ;  /* 0x00000037ff37723e */ /* 0x000fe400000010ff */
[----:B------:R0:W-:Y:S01]  /*41f0*/  @P5 STG.E.U16 desc[UR36][R4.64+0x52], R47 ;  /* 0x0000522f04005986 */ /* 0x0001e2000c101524 */
[C---:B------:R-:W-:Y:S02]  /*4200*/  ISETP.GT.AND P5, PT, R3.reuse, RZ, P3 ;  /* 0x000000ff0300720c */ /* 0x040fe40001fa4270 */
[----:B------:R-:W-:-:S11]  /*4210*/  ISETP.GT.AND P3, PT, R3, 0x8, P3 ;  /* 0x000000080300780c */ /* 0x000fd60001f64270 */
[----:B0-----:R-:W-:Y:S02]  /*4220*/  @P5 IMAD.MOV.U32 R4, RZ, RZ, R6 ;  /* 0x000000ffff045224 */ /* 0x001fe400078e0006 */
[----:B------:R-:W-:-:S05]  /*4230*/  @P5 IMAD.MOV.U32 R5, RZ, RZ, R7 ;  /* 0x000000ffff055224 */ /* 0x000fca00078e0007 */
[----:B------:R0:W-:Y:S01]  /*4240*/  @P5 STG.E.U16 desc[UR36][R4.64+0x60], R48 ;  /* 0x0000603004005986 */ /* 0x0001e2000c101524 */
[C---:B------:R-:W-:Y:S02]  /*4250*/  ISETP.GT.AND P5, PT, R3.reuse, RZ, P0 ;  /* 0x000000ff0300720c */ /* 0x040fe400007a4270 */
[----:B------:R-:W-:Y:S01]  /*4260*/  ISETP.GT.AND P0, PT, R3, 0x8, P0 ;  /* 0x000000080300780c */ /* 0x000fe20000704270 */
[----:B0-----:R-:W-:Y:S02]  /*4270*/  @P4 IMAD.MOV.U32 R4, RZ, RZ, R6 ;  /* 0x000000ffff044224 */ /* 0x001fe400078e0006 */
[----:B------:R-:W-:-:S05]  /*4280*/  @P4 IMAD.MOV.U32 R5, RZ, RZ, R7 ;  /* 0x000000ffff054224 */ /* 0x000fca00078e0007 */
[----:B------:R0:W-:Y:S01]  /*4290*/  @P4 STG.E.U16 desc[UR36][R4.64+0x62], R49 ;  /* 0x0000623104004986 */ /* 0x0001e2000c101524 */
[C---:B------:R-:W-:Y:S02]  /*42a0*/  ISETP.GT.AND P4, PT, R3.reuse, RZ, P1 ;  /* 0x000000ff0300720c */ /* 0x040fe40000f84270 */
[----:B------:R-:W-:Y:S01]  /*42b0*/  ISETP.GT.AND P1, PT, R3, 0x8, P1 ;  /* 0x000000080300780c */ /* 0x000fe20000f24270 */
[----:B0-----:R-:W-:Y:S02]  /*42c0*/  @P3 IMAD.MOV.U32 R4, RZ, RZ, R8 ;  /* 0x000000ffff043224 */ /* 0x001fe400078e0008 */
[----:B------:R-:W-:-:S05]  /*42d0*/  @P3 IMAD.MOV.U32 R5, RZ, RZ, R9 ;  /* 0x000000ffff053224 */ /* 0x000fca00078e0009 */
[----:B------:R0:W-:Y:S02]  /*42e0*/  @P3 STG.E.U16 desc[UR36][R4.64+0x60], R50 ;  /* 0x0000603204003986 */ /* 0x0001e4000c101524 */
[----:B0-----:R-:W-:Y:S02]  /*42f0*/  @P2 IMAD.MOV.U32 R4, RZ, RZ, R8 ;  /* 0x000000ffff042224 */ /* 0x001fe400078e0008 */
[----:B------:R-:W-:-:S05]  /*4300*/  @P2 IMAD.MOV.U32 R5, RZ, RZ, R9 ;  /* 0x000000ffff052224 */ /* 0x000fca00078e0009 */
[----:B------:R0:W-:Y:S02]  /*4310*/  @P2 STG.E.U16 desc[UR36][R4.64+0x62], R51 ;  /* 0x0000623304002986 */ /* 0x0001e4000c101524 */
[----:B0-----:R-:W-:Y:S02]  /*4320*/  @P4 IMAD.MOV.U32 R4, RZ, RZ, R6 ;  /* 0x000000ffff044224 */ /* 0x001fe400078e0006 */
[----:B------:R-:W-:-:S05]  /*4330*/  @P4 IMAD.MOV.U32 R5, RZ, RZ, R7 ;  /* 0x000000ffff054224 */ /* 0x000fca00078e0007 */
[----:B------:R0:W-:Y:S04]  /*4340*/  @P4 STG.E.U16 desc[UR36][R4.64+0x70], R52 ;  /* 0x0000703404004986 */ /* 0x0001e8000c101524 */
[----:B------:R1:W-:Y:S01]  /*4350*/  @P5 STG.E.U16 desc[UR36][R6.64+0x72], R53 ;  /* 0x0000723506005986 */ /* 0x0003e2000c101524 */
[----:B0-----:R-:W-:Y:S02]  /*4360*/  @P1 IMAD.MOV.U32 R4, RZ, RZ, R8 ;  /* 0x000000ffff041224 */ /* 0x001fe400078e0008 */
[----:B------:R-:W-:-:S05]  /*4370*/  @P1 IMAD.MOV.U32 R5, RZ, RZ, R9 ;  /* 0x000000ffff051224 */ /* 0x000fca00078e0009 */
[----:B------:R1:W-:Y:S04]  /*4380*/  @P1 STG.E.U16 desc[UR36][R4.64+0x70], R54 ;  /* 0x0000703604001986 */ /* 0x0003e8000c101524 */
[----:B------:R1:W-:Y:S02]  /*4390*/  @P0 STG.E.U16 desc[UR36][R8.64+0x72], R55 ;  /* 0x0000723708000986 */ /* 0x0003e4000c101524 */
.L_x_90:
[----:B------:R-:W-:Y:S05]  /*43a0*/  BSYNC B0 ;  /* 0x0000000000007941 */ /* 0x000fea0003800000 */
.L_x_28:
[----:B------:R-:W-:Y:S01]  /*43b0*/  IADD3 R16, P0, R16, UR38, RZ ;  /* 0x0000002610107c10 */ /* 0x000fe2000ff1e0ff */
[----:B------:R-:W-:Y:S01]  /*43c0*/  ULDC.64 UR4, c[0x0][0x650] ;  /* 0x0001940000047ab9 */ /* 0x000fe20000000a00 */
[----:B------:R-:W-:Y:S01]  /*43d0*/  PRMT R3, RZ, 0x7610, R3 ;  /* 0x00007610ff037816 */ /* 0x000fe20000000003 */
[----:B------:R-:W-:Y:S01]  /*43e0*/  IMAD.MOV.U32 R68, RZ, RZ, -0x1 ;  /* 0xffffffffff447424 */ /* 0x000fe200078e00ff */
[----:B------:R-:W-:Y:S01]  /*43f0*/  IADD3.X R17, R17, UR41, RZ, P0, !PT ;  /* 0x0000002911117c10 */ /* 0x000fe200087fe4ff */
[----:B------:R-:W-:Y:S01]  /*4400*/  IMAD.MOV.U32 R67, RZ, RZ, -0x1 ;  /* 0xffffffffff437424 */ /* 0x000fe200078e00ff */
[----:B------:R-:W-:-:S04]  /*4410*/  ISETP.GE.U32.AND P0, PT, R16, UR4, PT ;  /* 0x0000000410007c0c */ /* 0x000fc8000bf06070 */
[----:B------:R-:W-:-:S13]  /*4420*/  ISETP.GE.U32.AND.EX P0, PT, R17, UR5, PT, P0 ;  /* 0x0000000511007c0c */ /* 0x000fda000bf06100 */
[----:B------:R-:W-:Y:S05]  /*4430*/  @P0 BRA `(.L_x_91) ;  /* 0x00000004004c0947 */ /* 0x000fea0003800000 */
[----:B-12-4-:R-:W1:Y:S01]  /*4440*/  LDC.64 R10, c[0x0][0x628] ;  /* 0x00018a00ff0a7b82 */ /* 0x016e620000000a00 */
[----:B---3--:R-:W2:Y:S01]  /*4450*/  S2R R12, SR_CTAID.X ;  /* 0x00000000000c7919 */ /* 0x008ea20000002500 */
[----:B------:R-:W-:Y:S02]  /*4460*/  IMAD.MOV.U32 R8, RZ, RZ, R16 ;  /* 0x000000ffff087224 */ /* 0x000fe400078e0010 */
[----:B------:R-:W-:Y:S01]  /*4470*/  IMAD.MOV.U32 R9, RZ, RZ, R17 ;  /* 0x000000ffff097224 */ /* 0x000fe200078e0011 */
[----:B------:R-:W3:Y:S03]  /*4480*/  S2R R20, SR_CTAID.Y ;  /* 0x0000000000147919 */ /* 0x000ee60000002600 */
[----:B------:R-:W4:Y:S08]  /*4490*/  LDC R0, c[0x0][0x630] ;  /* 0x00018c00ff007b82 */ /* 0x000f300000000800 */
[----:B------:R-:W0:Y:S01]  /*44a0*/  LDC.64 R14, c[0x0][0x620] ;  /* 0x00018800ff0e7b82 */ /* 0x000e220000000a00 */
[----:B-1----:R-:W-:-:S04]  /*44b0*/  ISETP.NE.U32.AND P0, PT, R10, RZ, PT ;  /* 0x000000ff0a00720c */ /* 0x002fc80003f05070 */
[----:B------:R-:W-:-:S13]  /*44c0*/  ISETP.NE.AND.EX P0, PT, R11, RZ, PT, P0 ;  /* 0x000000ff0b00720c */ /* 0x000fda0003f05300 */
[----:B0-234-:R-:W-:Y:S05]  /*44d0*/  @!P0 BRA `(.L_x_92) ;  /* 0x0000000000288947 */ /* 0x01dfea0003800000 */
        /* <DEDUP_REMOVED lines=10> */
.L_x_92:
[-CC-:B------:R-:W-:Y:S01]  /*4580*/  SHF.R.U64 R67, R8, R0.reuse, R9.reuse ;  /* 0x0000000008437219 */ /* 0x180fe20000001209 */
[----:B------:R-:W0:Y:S01]  /*4590*/  LDC.64 R26, c[0x0][0x640] ;  /* 0x00019000ff1a7b82 */ /* 0x000e220000000a00 */
[----:B------:R-:W-:Y:S01]  /*45a0*/  SHF.R.U32.HI R0, RZ, R0, R9 ;  /* 0x00000000ff007219 */ /* 0x000fe20000011609 */
[----:B------:R-:W-:Y:S01]  /*45b0*/  ULDC UR4, c[0x0][0x150] ;  /* 0x0000540000047ab9 */ /* 0x000fe20000000800 */
[----:B------:R-:W-:Y:S02]  /*45c0*/  IADD3 R3, P0, RZ, -R67, RZ ;  /* 0x80000043ff037210 */ /* 0x000fe40007f1e0ff */
[----:B------:R-:W-:-:S03]  /*45d0*/  I2FP.F32.U32 R7, R12 ;  /* 0x0000000c00077245 */ /* 0x000fc60000201000 */
[----:B------:R-:W1:Y:S01]  /*45e0*/  LDC R6, c[0x0][0x618] ;  /* 0x00018600ff067b82 */ /* 0x000e620000000800 */
[----:B------:R-:W-:Y:S02]  /*45f0*/  IMAD.X R5, RZ, RZ, ~R0, P0 ;  /* 0x000000ffff057224 */ /* 0x000fe400000e0e00 */
[----:B------:R-:W-:Y:S01]  /*4600*/  FMUL R7, R7, UR4 ;  /* 0x0000000407077c20 */ /* 0x000fe20008400000 */
[----:B------:R-:W-:Y:S01]  /*4610*/  ULDC UR4, c[0x0][0x154] ;  /* 0x0000550000047ab9 */ /* 0x000fe20000000800 */
[-C--:B------:R-:W-:Y:S02]  /*4620*/  IMAD R0, R5, R14.reuse, RZ ;  /* 0x0000000e05007224 */ /* 0x080fe400078e02ff */
[C---:B------:R-:W-:Y:S01]  /*4630*/  IMAD.WIDE.U32 R4, R3.reuse, R14, R16 ;  /* 0x0000000e03047225 */ /* 0x040fe200078e0010 */
[----:B------:R-:W2:Y:S01]  /*4640*/  LDC R8, c[0x0][0x608] ;  /* 0x00018200ff087b82 */ /* 0x000ea20000000800 */
[----:B------:R-:W3:Y:S02]  /*4650*/  F2I.U32.TRUNC.NTZ R7, R7 ;  /* 0x0000000700077305 */ /* 0x000ee4000020f000 */
[----:B------:R-:W-:Y:S01]  /*4660*/  IMAD R3, R3, R15, R0 ;  /* 0x0000000f03037224 */ /* 0x000fe200078e0200 */
[----:B------:R-:W-:-:S03]  /*4670*/  I2FP.F32.U32 R0, R20 ;  /* 0x0000001400007245 */ /* 0x000fc60000201000 */
[----:B------:R-:W-:Y:S01]  /*4680*/  IMAD.IADD R3, R5, 0x1, R3 ;  /* 0x0000000105037824 */ /* 0x000fe200078e0203 */
[----:B------:R-:W4:Y:S01]  /*4690*/  LDC R11, c[0x0][0x658] ;  /* 0x00019600ff0b7b82 */ /* 0x000f220000000800 */
[----:B0-----:R-:W-:-:S04]  /*46a0*/  ISETP.NE.U32.AND P0, PT, R26, RZ, PT ;  /* 0x000000ff1a00720c */ /* 0x001fc80003f05070 */
[----:B------:R-:W-:-:S03]  /*46b0*/  ISETP.NE.AND.EX P0, PT, R27, RZ, PT, P0 ;  /* 0x000000ff1b00720c */ /* 0x000fc60003f05300 */
[----:B------:R-:W0:Y:S01]  /*46c0*/  LDC R9, c[0x0][0x144] ;  /* 0x00005100ff097b82 */ /* 0x000e220000000800 */
[-C--:B-1----:R-:W-:Y:S01]  /*46d0*/  SHF.R.U64 R10, R4, R6.reuse, R3 ;  /* 0x00000006040a7219 */ /* 0x082fe20000001203 */
[----:B---3--:R-:W-:Y:S01]  /*46e0*/  IMAD.MOV R7, RZ, RZ, -R7 ;  /* 0x000000ffff077224 */ /* 0x008fe200078e0a07 */
[----:B------:R-:W-:Y:S01]  /*46f0*/  SHF.R.U32.HI R3, RZ, R6, R3 ;  /* 0x00000006ff037219 */ /* 0x000fe20000011603 */
[----:B------:R-:W-:-:S04]  /*4700*/  FMUL R6, R0, UR4 ;  /* 0x0000000400067c20 */ /* 0x000fc80008400000 */
[----:B------:R-:W1:Y:S01]  /*4710*/  LDC R21, c[0x0][0x148] ;  /* 0x00005200ff157b82 */ /* 0x000e620000000800 */
[----:B------:R3:W0:Y:S01]  /*4720*/  F2I.U32.TRUNC.NTZ R14, R6 ;  /* 0x00000006000e7305 */ /* 0x000622000020f000 */
[-CC-:B--2---:R-:W-:Y:S02]  /*4730*/  SHF.R.U64 R13, R10, R8.reuse, R3.reuse ;  /* 0x000000080a0d7219 */ /* 0x184fe40000001203 */
[----:B------:R-:W-:-:S04]  /*4740*/  SHF.R.U32.HI R0, RZ, R8, R3 ;  /* 0x00000008ff007219 */ /* 0x000fc80000011603 */
[----:B-----5:R-:W2:Y:S01]  /*4750*/  LDC R24, c[0x0][0x648] ;  /* 0x00019200ff187b82 */ /* 0x020ea20000000800 */
[-CC-:B----4-:R-:W-:Y:S02]  /*4760*/  SHF.R.U64 R15, R13, R11.reuse, R0.reuse ;  /* 0x0000000b0d0f7219 */ /* 0x190fe40000001200 */
[----:B------:R-:W-:-:S03]  /*4770*/  SHF.R.U32.HI R5, RZ, R11, R0 ;  /* 0x0000000bff057219 */ /* 0x000fc60000011600 */
[----:B------:R-:W-:Y:S02]  /*4780*/  IMAD.MOV.U32 R4, RZ, RZ, R15 ;  /* 0x000000ffff047224 */ /* 0x000fe400078e000f */
[----:B------:R-:W4:Y:S01]  /*4790*/  LDC R28, c[0x0][0x638] ;  /* 0x00018e00ff1c7b82 */ /* 0x000f220000000800 */
[----:B0-----:R-:W-:-:S07]  /*47a0*/  IMAD R25, R9, R7, R12 ;  /* 0x0000000709197224 */ /* 0x001fce00078e020c */
[----:B------:R-:W0:Y:S08]  /*47b0*/  LDC R29, c[0x0][0x610] ;  /* 0x00018400ff1d7b82 */ /* 0x000e300000000800 */
[----:B------:R-:W0:Y:S01]  /*47c0*/  LDC R30, c[0x0][0x600] ;  /* 0x00018000ff1e7b82 */ /* 0x000e220000000800 */
[----:B-123--:R-:W-:Y:S05]  /*47d0*/  @!P0 BRA `(.L_x_93) ;  /* 0x0000000000288947 */ /* 0x00efea0003800000 */
        /* <DEDUP_REMOVED lines=10> */
.L_x_93:
[----:B------:R-:W-:Y:S01]  /*4880*/  ISETP.NE.AND P0, PT, R2, 0x1, PT ;  /* 0x000000010200780c */ /* 0x000fe20003f05270 */
[----:B------:R-:W-:Y:S01]  /*4890*/  IMAD.MOV R14, RZ, RZ, -R14 ;  /* 0x000000ffff0e7224 */ /* 0x000fe200078e0a0e */
[----:B------:R-:W-:Y:S02]  /*48a0*/  SHF.R.U64 R3, R4, R24, R5 ;  /* 0x0000001804037219 */ /* 0x000fe40000001205 */
[----:B------:R-:W-:Y:S02]  /*48b0*/  LOP3.LUT R0, R13, R64, RZ, 0xc0, !PT ;  /* 0x000000400d007212 */ /* 0x000fe400078ec0ff */
[----:B------:R-:W-:Y:S01]  /*48c0*/  LOP3.LUT R10, R10, R63, RZ, 0xc0, !PT ;  /* 0x0000003f0a0a7212 */ /* 0x000fe200078ec0ff */
[----:B------:R-:W-:Y:S02]  /*48d0*/  IMAD.MOV R4, RZ, RZ, -R3 ;  /* 0x000000ffff047224 */ /* 0x000fe400078e0a03 */
[----:B------:R-:W-:Y:S02]  /*48e0*/  IMAD R0, R59, R3, R0 ;  /* 0x000000033b007224 */ /* 0x000fe400078e0200 */
[----:B----4-:R-:W-:-:S02]  /*48f0*/  IMAD R3, R4, R28, R15 ;  /* 0x0000001c04037224 */ /* 0x010fc400078e020f */
[----:B------:R-:W-:Y:S02]  /*4900*/  @P0 IMAD R25, R21, R14, R20 ;  /* 0x0000000e15190224 */ /* 0x000fe400078e0214 */
[----:B0-----:R-:W-:Y:S02]  /*4910*/  IMAD R5, R3, R30, R10 ;  /* 0x0000001e03057224 */ /* 0x001fe400078e020a */
[----:B------:R-:W-:Y:S02]  /*4920*/  IMAD R0, R0, R29, R25 ;  /* 0x0000001d00007224 */ /* 0x000fe400078e0219 */
[----:B------:R-:W-:-:S03]  /*4930*/  IMAD.MOV.U32 R4, RZ, RZ, 0x1 ;  /* 0x00000001ff047424 */ /* 0x000fc600078e00ff */
[----:B------:R-:W-:Y:S02]  /*4940*/  SEL R68, R5, R0, !P0 ;  /* 0x0000000005447207 */ /* 0x000fe40004000000 */
[----:B------:R-:W-:Y:S02]  /*4950*/  PRMT R3, R4, 0x7610, R3 ;  /* 0x0000761004037816 */ /* 0x000fe40000000003 */
[----:B------:R-:W-:-:S07]  /*4960*/  SEL R0, R0, R5, !P0 ;  /* 0x0000000500007207 */ /* 0x000fce0004000000 */
.L_x_91:
[----:B------:R-:W-:Y:S01]  /*4970*/  UIADD3 UR42, UR43, UR42, URZ ;  /* 0x0000002a2b2a7290 */ /* 0x000fe2000fffe03f */
[----:B------:R-:W-:Y:S01]  /*4980*/  LOP3.LUT P0, RZ, R3, 0xff, RZ, 0xc0, !PT ;  /* 0x000000ff03ff7812 */ /* 0x000fe2000780c0ff */
[----:B------:R-:W-:Y:S02]  /*4990*/  IMAD.MOV.U32 R69, RZ, RZ, R0 ;  /* 0x000000ffff457224 */ /* 0x000fe400078e0000 */
[----:B------:R-:W-:Y:S02]  /*49a0*/  USHF.R.U32.HI UR4, URZ, 0x2, UR42 ;  /* 0x000000023f047899 */ /* 0x000fe4000801162a */
[----:B------:R-:W-:Y:S02]  /*49b0*/  UISETP.GT.U32.AND UP1, UPT, UR42, 0x3, UPT ;  /* 0x000000032a00788c */ /* 0x000fe4000bf24070 */
[----:B------:R-:W-:Y:S02]  /*49c0*/  ULOP3.LUT UR4, UR4, 0x1, URZ, 0xc0, !UPT ;  /* 0x0000000104047892 */ /* 0x000fe4000f8ec03f */
[----:B------:R-:W-:-:S02]  /*49d0*/  UISETP.LT.U32.AND UP1, UPT, UR43, 0x4, UP1 ;  /* 0x000000042b00788c */ /* 0x000fc40008f21070 */
[----:B------:R-:W-:Y:S02]  /*49e0*/  UISETP.NE.U32.AND UP0, UPT, UR4, 0x1, UPT ;  /* 0x000000010400788c */ /* 0x000fe4000bf05070 */
[----:B------:R-:W-:Y:S02]  /*49f0*/  USEL UR5, URZ, 0x1, !UP1 ;  /* 0x000000013f057887 */ /* 0x000fe4000c800000 */
[----:B------:R-:W-:Y:S02]  /*4a00*/  UISETP.GT.U32.AND UP0, UPT, UR43, 0x3, !UP0 ;  /* 0x000000032b00788c */ /* 0x000fe4000c704070 */
[----:B------:R-:W-:Y:S02]  /*4a10*/  ULOP3.LUT UR42, UR42, 0x3, URZ, 0xc0, !UPT ;  /* 0x000000032a2a7892 */ /* 0x000fe4000f8ec03f */
[----:B------:R-:W-:-:S04]  /*4a20*/  USEL UR4, URZ, 0x1, !UP0 ;  /* 0x000000013f047887 */ /* 0x000fc8000c000000 */
[----:B------:R-:W-:Y:S01]  /*4a30*/  ULOP3.LUT UR40, UR4, UR40, UR5, 0x96, !UPT ;  /* 0x0000002804287292 */ /* 0x000fe2000f8e9605 */
[----:B------:R-:W-:Y:S11]  /*4a40*/  @P0 BRA `(.L_x_94) ;  /* 0xffffffc400dc0947 */ /* 0x000ff6000383ffff */
[----:B------:R-:W-:Y:S05]  /*4a50*/  EXIT ;  /* 0x000000000000794d */ /* 0x000fea0003800000 */
.L_x_3:
        /* <DEDUP_REMOVED lines=26> */
.L_x_96:
[--C-:B------:R-:W-:Y:S01]  /*4c00*/  SHF.R.U64 R14, R12, R20, R13.reuse ;  /* 0x000000140c0e7219 */ /* 0x100fe2000000120d */
[----:B------:R-:W0:Y:S01]  /*4c10*/  LDC R24, c[0x0][0x618] ;  /* 0x00018600ff187b82 */ /* 0x000e220000000800 */
[----:B------:R-:W-:Y:S01]  /*4c20*/  I2FP.F32.U32 R8, R6 ;  /* 0x0000000600087245 */ /* 0x000fe20000201000 */
[----:B------:R-:W-:Y:S01]  /*4c30*/  ULDC UR4, c[0x0][0x150] ;  /* 0x0000540000047ab9 */ /* 0x000fe20000000800 */
[----:B------:R-:W-:Y:S02]  /*4c40*/  SHF.R.U32.HI R7, RZ, R20, R13 ;  /* 0x00000014ff077219 */ /* 0x000fe4000001160d */
[----:B------:R-:W-:Y:S01]  /*4c50*/  IADD3 R11, P0, RZ, -R14, RZ ;  /* 0x8000000eff0b7210 */ /* 0x000fe20007f1e0ff */
[----:B------:R-:W-:Y:S01]  /*4c60*/  FMUL R13, R8, UR4 ;  /* 0x00000004080d7c20 */ /* 0x000fe20008400000 */
[----:B------:R-:W-:Y:S01]  /*4c70*/  ULDC UR4, c[0x0][0x154] ;  /* 0x0000550000047ab9 */ /* 0x000fe20000000800 */
[----:B------:R-:W1:Y:S02]  /*4c80*/  LDC.64 R26, c[0x0][0x640] ;  /* 0x00019000ff1a7b82 */ /* 0x000e640000000a00 */
[----:B------:R-:W-:-:S02]  /*4c90*/  IMAD.X R7, RZ, RZ, ~R7, P0 ;  /* 0x000000ffff077224 */ /* 0x000fc400000e0e07 */
[----:B------:R-:W2:Y:S01]  /*4ca0*/  F2I.U32.TRUNC.NTZ R13, R13 ;  /* 0x0000000d000d7305 */ /* 0x000ea2000020f000 */
[----:B------:R-:W-:-:S03]  /*4cb0*/  IMAD.WIDE.U32 R8, R11, R22, R16 ;  /* 0x000000160b087225 */ /* 0x000fc600078e0010 */
[----:B------:R-:W3:Y:S01]  /*4cc0*/  LDC R15, c[0x0][0x144] ;  /* 0x00005100ff0f7b82 */ /* 0x000ee20000000800 */
[----:B------:R-:W-:-:S04]  /*4cd0*/  IMAD R10, R7, R22, RZ ;  /* 0x00000016070a7224 */ /* 0x000fc800078e02ff */
[----:B------:R-:W-:Y:S02]  /*4ce0*/  IMAD R7, R11, R23, R10 ;  /* 0x000000170b077224 */ /* 0x000fe400078e020a */
[----:B------:R-:W-:Y:S01]  /*4cf0*/  IMAD.MOV.U32 R10, RZ, RZ, -0x1 ;  /* 0xffffffffff0a7424 */ /* 0x000fe200078e00ff */
[----:B------:R-:W4:Y:S01]  /*4d00*/  LDC R20, c[0x0][0x608] ;  /* 0x00018200ff147b82 */ /* 0x000f220000000800 */
[----:B------:R-:W-:Y:S01]  /*4d10*/  IMAD.IADD R7, R9, 0x1, R7 ;  /* 0x0000000109077824 */ /* 0x000fe200078e0207 */
[----:B------:R-:W-:-:S04]  /*4d20*/  I2FP.F32.U32 R9, R3 ;  /* 0x0000000300097245 */ /* 0x000fc80000201000 */
[-C--:B0-----:R-:W-:Y:S01]  /*4d30*/  SHF.R.U64 R12, R8, R24.reuse, R7 ;  /* 0x00000018080c7219 */ /* 0x081fe20000001207 */
[----:B--2---:R-:W-:Y:S01]  /*4d40*/  IMAD.MOV R8, RZ, RZ, -R13 ;  /* 0x000000ffff087224 */ /* 0x004fe200078e0a0d */
[----:B------:R-:W0:Y:S01]  /*4d50*/  LDC R11, c[0x0][0x658] ;  /* 0x00019600ff0b7b82 */ /* 0x000e220000000800 */
[----:B-1----:R-:W-:Y:S01]  /*4d60*/  ISETP.NE.U32.AND P0, PT, R26, RZ, PT ;  /* 0x000000ff1a00720c */ /* 0x002fe20003f05070 */
[----:B------:R-:W-:Y:S01]  /*4d70*/  FMUL R9, R9, UR4 ;  /* 0x0000000409097c20 */ /* 0x000fe20008400000 */
[----:B------:R-:W-:Y:S02]  /*4d80*/  SHF.R.U32.HI R7, RZ, R24, R7 ;  /* 0x00000018ff077219 */ /* 0x000fe40000011607 */
[----:B------:R-:W-:-:S03]  /*4d90*/  ISETP.NE.AND.EX P0, PT, R27, RZ, PT, P0 ;  /* 0x000000ff1b00720c */ /* 0x000fc60003f05300 */
[----:B------:R-:W1:Y:S01]  /*4da0*/  LDC R22, c[0x0][0x148] ;  /* 0x00005200ff167b82 */ /* 0x000e620000000800 */
[----:B---3--:R-:W-:Y:S02]  /*4db0*/  IMAD R23, R15, R8, R6 ;  /* 0x000000080f177224 */ /* 0x008fe400078e0206 */
[----:B------:R-:W-:-:S05]  /*4dc0*/  IMAD.MOV.U32 R8, RZ, RZ, 0x1 ;  /* 0x00000001ff087424 */ /* 0x000fca00078e00ff */
[----:B------:R-:W2:Y:S01]  /*4dd0*/  LDC R21, c[0x0][0x600] ;  /* 0x00018000ff157b82 */ /* 0x000ea20000000800 */
[-CC-:B----4-:R-:W-:Y:S02]  /*4de0*/  SHF.R.U64 R15, R12, R20.reuse, R7.reuse ;  /* 0x000000140c0f7219 */ /* 0x190fe40000001207 */
[----:B------:R-:W-:Y:S02]  /*4df0*/  SHF.R.U32.HI R6, RZ, R20, R7 ;  /* 0x00000014ff067219 */ /* 0x000fe40000011607 */
[----:B------:R3:W4:Y:S03]  /*4e00*/  F2I.U32.TRUNC.NTZ R20, R9 ;  /* 0x0000000900147305 */ /* 0x000726000020f000 */
[----:B------:R-:W1:Y:S01]  /*4e10*/  LDC R25, c[0x0][0x648] ;  /* 0x00019200ff197b82 */ /* 0x000e620000000800 */
[-C--:B0-----:R-:W-:Y:S02]  /*4e20*/  SHF.R.U64 R19, R15, R11.reuse, R6 ;  /* 0x0000000b0f137219 */ /* 0x081fe40000001206 */
[----:B------:R-:W-:-:S02]  /*4e30*/  SHF.L.U32 R10, R10, R11, RZ ;  /* 0x0000000b0a0a7219 */ /* 0x000fc400000006ff */
[-C--:B------:R-:W-:Y:S01]  /*4e40*/  SHF.R.U32.HI R7, RZ, R11.reuse, R6 ;  /* 0x0000000bff077219 */ /* 0x080fe20000011606 */
[----:B------:R-:W-:Y:S01]  /*4e50*/  IMAD.MOV.U32 R6, RZ, RZ, R19 ;  /* 0x000000ffff067224 */ /* 0x000fe200078e0013 */
[----:B------:R-:W-:Y:S01]  /*4e60*/  SHF.L.U32 R24, R8, R11, RZ ;  /* 0x0000000b08187219 */ /* 0x000fe200000006ff */
[----:B------:R-:W0:Y:S01]  /*4e70*/  LDC R28, c[0x0][0x638] ;  /* 0x00018e00ff1c7b82 */ /* 0x000e220000000800 */
[----:B------:R-:W-:-:S07]  /*4e80*/  LOP3.LUT R30, RZ, R10, RZ, 0x33, !PT ;  /* 0x0000000aff1e7212 */ /* 0x000fce00078e33ff */
[----:B------:R-:W0:Y:S01]  /*4e90*/  LDC R29, c[0x0][0x610] ;  /* 0x00018400ff1d7b82 */ /* 0x000e220000000800 */
[----:B---34-:R-:W-:Y:S05]  /*4ea0*/  @!P0 BRA `(.L_x_97) ;  /* 0x0000000000288947 */ /* 0x018fea0003800000 */
[----:B------:R-:W3:Y:S02]  /*4eb0*/  LDC R6, c[0x0][0x64c] ;  /* 0x00019300ff067b82 */ /* 0x000ee40000000800 */
[----:B---3--:R-:W-:-:S05]  /*4ec0*/  IADD3 R11, P0, R19, R6, RZ ;  /* 0x00000006130b7210 */ /* 0x008fca0007f1e0ff */
        /* <DEDUP_REMOVED lines=8> */
.L_x_97:
[----:B------:R-:W-:Y:S01]  /*4f50*/  ISETP.NE.AND P0, PT, R2, 0x1, PT ;  /* 0x000000010200780c */ /* 0x000fe20003f05270 */
[----:B--2---:R-:W-:Y:S01]  /*4f60*/  VIADD R9, R21, 0xffffffff ;  /* 0xffffffff15097836 */ /* 0x004fe20000000000 */
[----:B-1----:R-:W-:Y:S01]  /*4f70*/  SHF.R.U64 R7, R6, R25, R7 ;  /* 0x0000001906077219 */ /* 0x002fe20000001207 */
[----:B------:R-:W-:Y:S01]  /*4f80*/  IMAD.MOV R20, RZ, RZ, -R20 ;  /* 0x000000ffff147224 */ /* 0x000fe200078e0a14 */
[----:B------:R-:W-:Y:S02]  /*4f90*/  LOP3.LUT R6, R15, R30, RZ, 0xc0, !PT ;  /* 0x0000001e0f067212 */ /* 0x000fe400078ec0ff */
[----:B------:R-:W-:Y:S01]  /*4fa0*/  LOP3.LUT R12, R12, R9, RZ, 0xc0, !PT ;  /* 0x000000090c0c7212 */ /* 0x000fe200078ec0ff */
[----:B------:R-:W-:Y:S02]  /*4fb0*/  IMAD.MOV R8, RZ, RZ, -R7 ;  /* 0x000000ffff087224 */ /* 0x000fe400078e0a07 */
[----:B------:R-:W-:Y:S02]  /*4fc0*/  IMAD R6, R24, R7, R6 ;  /* 0x0000000718067224 */ /* 0x000fe400078e0206 */
[----:B------:R-:W-:-:S02]  /*4fd0*/  IMAD.MOV.U32 R9, RZ, RZ, 0x1 ;  /* 0x00000001ff097424 */ /* 0x000fc400078e00ff */
[----:B------:R-:W-:Y:S02]  /*4fe0*/  @P0 IMAD R23, R22, R20, R3 ;  /* 0x0000001416170224 */ /* 0x000fe400078e0203 */
[----:B0-----:R-:W-:Y:S02]  /*4ff0*/  IMAD R3, R8, R28, R19 ;  /* 0x0000001c08037224 */ /* 0x001fe400078e0213 */
[----:B------:R-:W-:Y:S02]  /*5000*/  IMAD R13, R6, R29, R23 ;  /* 0x0000001d060d7224 */ /* 0x000fe400078e0217 */
[----:B------:R-:W-:Y:S02]  /*5010*/  IMAD R6, R3, R21, R12 ;  /* 0x0000001503067224 */ /* 0x000fe400078e020c */
[----:B------:R-:W-:-:S03]  /*5020*/  IMAD.MOV.U32 R8, RZ, RZ, R14 ;  /* 0x000000ffff087224 */ /* 0x000fc600078e000e */
[----:B------:R-:W-:Y:S02]  /*5030*/  SEL R20, R6, R13, !P0 ;  /* 0x0000000d06147207 */ /* 0x000fe40004000000 */
[----:B------:R-:W-:-:S07]  /*5040*/  SEL R13, R13, R6, !P0 ;  /* 0x000000060d0d7207 */ /* 0x000fce0004000000 */
.L_x_95:
[----:B------:R-:W-:-:S08]  /*5050*/  NOP ;  /* 0x0000000000007918 */ /* 0x000fd00000000000 */
[----:B------:R-:W0:-:S00]  /*5060*/  USETMAXREG.DEALLOC.CTAPOOL 0x28 ;  /* 0x00000028000079c8 */ /* 0x000e0000080e0500 */
[----:B0-----:R-:W-:-:S13]  /*5070*/  ISETP.NE.AND P0, PT, R0, RZ, PT ;  /* 0x000000ff0000720c */ /* 0x001fda0003f05270 */
[----:B------:R-:W-:Y:S05]  /*5080*/  @P0 EXIT ;  /* 0x000000000000094d */ /* 0x000fea0003800000 */
[----:B------:R-:W-:Y:S01]  /*5090*/  LOP3.LUT P0, RZ, R9, 0xff, RZ, 0xc0, !PT ;  /* 0x000000ff09ff7812 */ /* 0x000fe2000780c0ff */
[----:B------:R-:W-:Y:S02]  /*50a0*/  IMAD.MOV.U32 R0, RZ, RZ, 0x1 ;  /* 0x00000001ff007424 */ /* 0x000fe400078e00ff */
[----:B------:R-:W-:-:S10]  /*50b0*/  IMAD.MOV.U32 R3, RZ, RZ, RZ ;  /* 0x000000ffff037224 */ /* 0x000fd400078e00ff */
[----:B------:R-:W-:Y:S05]  /*50c0*/  @!P0 BRA `(.L_x_98) ;  /* 0x0000000c004c8947 */ /* 0x000fea0003800000 */
[----:B------:R-:W0:Y:S01]  /*50d0*/  LDC R0, c[0x0][0x28c] ;  /* 0x0000a300ff007b82 */ /* 0x000e220000000800 */
[----:B------:R-:W-:Y:S01]  /*50e0*/  LOP3.LUT P0, RZ, R4, 0x1f, RZ, 0xc0, !PT ;  /* 0x0000001f04ff7812 */ /* 0x000fe2000780c0ff */
[----:B------:R-:W-:Y:S01]  /*50f0*/  ULDC UR5, c[0x0][0x658] ;  /* 0x0001960000057ab9 */ /* 0x000fe20000000800 */
[----:B------:R-:W-:Y:S01]  /*5100*/  UMOV UR6, 0xffffffff ;  /* 0xffffffff00067882 */ /* 0x000fe20000000000 */
[----:B------:R-:W-:Y:S01]  /*5110*/  BSSY B0, `(.L_x_98) ;  /* 0x00000ce000007945 */ /* 0x000fe20003800000 */
[----:B------:R-:W-:Y:S01]  /*5120*/  USHF.L.U32 UR6, UR6, UR5, URZ ;  /* 0x0000000506067299 */ /* 0x000fe2000800063f */
[C---:B------:R-:W-:Y:S01]  /*5130*/  ISETP.NE.AND P2, PT, R5.reuse, RZ, PT ;  /* 0x000000ff0500720c */ /* 0x040fe20003f45270 */
[----:B------:R-:W-:Y:S01]  /*5140*/  IMAD.MOV.U32 R11, RZ, RZ, 0x1 ;  /* 0x00000001ff0b7424 */ /* 0x000fe200078e00ff */
[----:B------:R-:W-:Y:S01]  /*5150*/  ISETP.NE.OR P0, PT, R5, RZ, !P0 ;  /* 0x000000ff0500720c */ /* 0x000fe20004705670 */
[----:B------:R-:W-:Y:S01]  /*5160*/  ULDC UR4, c[0x0][0x600] ;  /* 0x0001800000047ab9 */ /* 0x000fe20000000800 */
[----:B------:R-:W-:Y:S01]  /*5170*/  LOP3.LUT R19, R18, 0x2, RZ, 0xfc, !PT ;  /* 0x0000000212137812 */ /* 0x000fe200078efcff */
[----:B------:R-:W-:Y:S01]  /*5180*/  UMOV UR7, 0x1 ;  /* 0x0000000100077882 */ /* 0x000fe20000000000 */
[----:B------:R-:W-:-:S02]  /*5190*/  UIADD3 UR4, UR4, -0x1, URZ ;  /* 0xffffffff04047890 */ /* 0x000fc4000fffe03f */
[----:B------:R-:W-:Y:S02]  /*51a0*/  USHF.L.U32 UR5, UR7, UR5, URZ ;  /* 0x0000000507057299 */ /* 0x000fe4000800063f */
[----:B------:R-:W-:Y:S01]  /*51b0*/  ULOP3.LUT UR13, URZ, UR6, URZ, 0x33, !UPT ;  /* 0x000000063f0d7292 */ /* 0x000fe2000f8e333f */
[----:B------:R-:W-:Y:S01]  /*51c0*/  ULDC.64 UR22, c[0x0][0x198] ;  /* 0x0000660000167ab9 */ /* 0x000fe20000000a00 */
[----:B0-----:R-:W-:-:S05]  /*51d0*/  VIADD R0, R0, 0x7f ;  /* 0x0000007f00007836 */ /* 0x001fca0000000000 */
[----:B------:R-:W-:-:S04]  /*51e0*/  SHF.R.S32.HI R3, RZ, 0x1f, R0 ;  /* 0x0000001fff037819 */ /* 0x000fc80000011400 */
[----:B------:R-:W-:Y:S01]  /*51f0*/  LEA.HI R3, R3, R0, RZ, 0x7 ;  /* 0x0000000003037211 */ /* 0x000fe200078f38ff */
[----:B------:R-:W-:-:S03]  /*5200*/  IMAD.MOV.U32 R0, RZ, RZ, 0x1 ;  /* 0x00000001ff007424 */ /* 0x000fc600078e00ff */
[----:B------:R-:W-:Y:S01]  /*5210*/  SHF.R.S32.HI R12, RZ, 0x7, R3 ;  /* 0x00000007ff0c7819 */ /* 0x000fe20000011403 */
[----:B------:R-:W-:-:S04]  /*5220*/  IMAD.MOV.U32 R3, RZ, RZ, RZ ;  /* 0x000000ffff037224 */ /* 0x000fc800078e00ff */
[----:B------:R-:W-:-:S07]  /*5230*/  VIADD R10, R12, 0x1 ;  /* 0x000000010c0a7836 */ /* 0x000fce0000000000 */
.L_x_110:
[----:B------:R-:W-:-:S03]  /*5240*/  UMOV UR6, 0xffffffff ;  /* 0xffffffff00067882 */ /* 0x000fc60000000000 */
[----:B------:R-:W-:Y:S05]  /*5250*/  BRA.DIV UR6, `(.L_x_99) ;  /* 0x0000000e06d47947 */ /* 0x000fea000b800000 */
[----:B------:R-:W-:-:S13]  /*5260*/  ELECT P6, URZ, PT ;  /* 0x00000000003f782f */ /* 0x000fda00038c0000 */
.L_x_121:
[----:B------:R-:W0:Y:S01]  /*5270*/  LDC R4, c[0x0][0x28c] ;  /* 0x0000a300ff047b82 */ /* 0x000e220000000800 */
[----:B------:R-:W-:Y:S01]  /*5280*/  BSSY B1, `(.L_x_100) ;  /* 0x0000043000017945 */ /* 0x000fe20003800000 */
[----:B0-----:R-:W-:-:S13]  /*5290*/  ISETP.LT.OR P6, PT, R4, 0x1, !P6 ;  /* 0x000000010400780c */ /* 0x001fda00077c1670 */
[----:B------:R-:W-:Y:S05]  /*52a0*/  @P6 BRA `(.L_x_101) ;  /* 0x0000000400006947 */ /* 0x000fea0003800000 */
[----:B------:R-:W-:Y:S02]  /*52b0*/  IMAD.SHL.U32 R13, R13, 0x80, RZ ;  /* 0x000000800d0d7824 */ /* 0x000fe400078e00ff */
[----:B------:R-:W-:Y:S02]  /*52c0*/  IMAD.SHL.U32 R20, R20, 0x40, RZ ;  /* 0x0000004014147824 */ /* 0x000fe400078e00ff */
[----:B------:R-:W-:Y:S02]  /*52d0*/  IMAD.MOV.U32 R21, RZ, RZ, RZ ;  /* 0x000000ffff157224 */ /* 0x000fe400078e00ff */
[----:B------:R-:W-:Y:S02]  /*52e0*/  IMAD.MOV.U32 R4, RZ, RZ, R10 ;  /* 0x000000ffff047224 */ /* 0x000fe400078e000a */
[----:B------:R-:W-:Y:S02]  /*52f0*/  IMAD.MOV.U32 R5, RZ, RZ, R0 ;  /* 0x000000ffff057224 */ /* 0x000fe400078e0000 */
[----:B------:R-:W-:-:S07]  /*5300*/  IMAD.MOV.U32 R6, RZ, RZ, R3 ;  /* 0x000000ffff067224 */ /* 0x000fce00078e0003 */
.L_x_105:
[----:B------:R-:W0:Y:S01]  /*5310*/  S2R R14, SR_CgaCtaId ;  /* 0x00000000000e7919 */ /* 0x000e220000008800 */
[----:B------:R-:W-:Y:S01]  /*5320*/  MOV R7, 0x400 ;  /* 0x0000040000077802 */ /* 0x000fe20000000f00 */
[----:B------:R-:W1:Y:S03]  /*5330*/  @!P2 LDC R9, c[0x0][0x500] ;  /* 0x00014000ff09ab82 */ /* 0x000e660000000800 */
[----:B0-----:R-:W-:Y:S02]  /*5340*/  LEA R15, R14, R7, 0x18 ;  /* 0x000000070e0f7211 */ /* 0x001fe400078ec0ff */
[----:B------:R-:W-:-:S03]  /*5350*/  SHF.L.U32 R7, R5, 0x1f, RZ ;  /* 0x0000001f05077819 */ /* 0x000fc600000006ff */
[----:B------:R-:W-:-:S04]  /*5360*/  IMAD R14, R6, 0x8, R15 ;  /* 0x00000008060e7824 */ /* 0x000fc800078e020f */
[----:B------:R-:W0:Y:S02]  /*5370*/  SYNCS.PHASECHK.TRANS64.TRYWAIT P1, [R14+URZ+0x20], R7 ;  /* 0x000020070e0075a7 */ /* 0x000e24000802017f */
[----:B01----:R-:W-:Y:S05]  /*5380*/  @!P1 BRA `(.L_x_102) ;  /* 0x0000000c00a89947 */ /* 0x003fea0003800000 */
.L_x_122:
[----:B0-----:R-:W-:Y:S01]  /*5390*/  PRMT R7, R19, 0x9910, RZ ;  /* 0x0000991013077816 */ /* 0x001fe200000000ff */
[----:B------:R0:W-:Y:S03]  /*53a0*/  @!P2 SYNCS.ARRIVE.TRANS64 RZ, [R14+URZ], R9 ;  /* 0x000000090effa9a7 */ /* 0x0001e6000800003f */
[----:B------:R-:W-:-:S13]  /*53b0*/  ISETP.NE.AND P1, PT, R7, 0x2, PT ;  /* 0x000000020700780c */ /* 0x000fda0003f25270 */
[----:B0-----:R-:W-:Y:S05]  /*53c0*/  @P1 BRA `(.L_x_103) ;  /* 0x0000000000041947 */ /* 0x001fea0003800000 */
[----:B------:R-:W-:Y:S01]  /*53d0*/  BPT.TRAP 0x1 ;  /* 0x000000040000795c */ /* 0x000fe20000300000 */
.L_x_103:
[----:B------:R-:W-:Y:S05]  /*53e0*/  @P0 BRA `(.L_x_104) ;  /* 0x0000000000040947 */ /* 0x000fea0003800000 */
[----:B------:R-:W-:Y:S01]  /*53f0*/  BPT.TRAP 0x1 ;  /* 0x000000040000795c */ /* 0x000fe20000300000 */
.L_x_104:
[C-C-:B------:R-:W-:Y:S01]  /*5400*/  IMAD R7, R6.reuse, 0x8000, R15.reuse ;  /* 0x0000800006077824 */ /* 0x140fe200078e020f */
[----:B------:R-:W-:Y:S01]  /*5410*/  R2UR UR34, R21 ;  /* 0x00000000152272ca */ /* 0x000fe200000e0000 */
[----:B------:R-:W-:Y:S01]  /*5420*/  IMAD R15, R6, 0x4000, R15 ;  /* 0x00004000060f7824 */ /* 0x000fe200078e020f */
[----:B------:R-:W-:Y:S01]  /*5430*/  R2UR UR33, R14 ;  /* 0x000000000e2172ca */ /* 0x000fe200000e0000 */
[----:B------:R-:W-:Y:S01]  /*5440*/  VIADD R4, R4, 0xffffffff ;  /* 0xffffffff04047836 */ /* 0x000fe20000000000 */
[----:B------:R-:W-:Y:S01]  /*5450*/  R2UR UR24, R7 ;  /* 0x00000000071872ca */ /* 0x000fe200000e0000 */
[----:B------:R-:W-:Y:S01]  /*5460*/  UIADD3 UR6, UP0, UR22, 0xf0, URZ ;  /* 0x000000f016067890 */ /* 0x000fe2000ff1e03f */
[----:B------:R-:W-:Y:S01]  /*5470*/  R2UR UR8, R15 ;  /* 0x000000000f0872ca */ /* 0x000fe200000e0000 */
[----:B------:R-:W-:Y:S01]  /*5480*/  UIADD3 UR30, UP1, UR22, 0x1f0, URZ ;  /* 0x000001f0161e7890 */ /* 0x000fe2000ff3e03f */
[----:B------:R-:W-:Y:S01]  /*5490*/  R2UR UR36, R8 ;  /* 0x00000000082472ca */ /* 0x000fe200000e0000 */
[----:B------:R-:W-:Y:S01]  /*54a0*/  UIADD3.X UR7, URZ, UR23, URZ, UP0, !UPT ;  /* 0x000000173f077290 */ /* 0x000fe200087fe43f */
[----:B------:R-:W-:Y:S01]  /*54b0*/  R2UR UR35, R13 ;  /* 0x000000000d2372ca */ /* 0x000fe200000e0000 */
[----:B------:R-:W-:Y:S01]  /*54c0*/  UIADD3.X UR31, URZ, UR23, URZ, UP1, !UPT ;  /* 0x000000173f1f7290 */ /* 0x000fe20008ffe43f */
[----:B------:R-:W-:Y:S01]  /*54d0*/  R2UR UR19, R20 ;  /* 0x00000000141372ca */ /* 0x000fe200000e0000 */
[----:B------:R-:W-:Y:S01]  /*54e0*/  UIADD3 UR26, UR34, 0x40, URZ ;  /* 0x00000040221a7890 */ /* 0x000fe2000fffe03f */
[----:B------:R-:W-:Y:S01]  /*54f0*/  ISETP.GT.AND P3, PT, R4, 0x1, PT ;  /* 0x000000010400780c */ /* 0x000fe20003f64270 */
[----:B------:R-:W-:Y:S01]  /*5500*/  VIADD R6, R6, 0x1 ;  /* 0x0000000106067836 */ /* 0x000fe20000000000 */
[----:B------:R-:W-:Y:S01]  /*5510*/  UMOV UR14, 0x0 ;  /* 0x00000000000e7882 */ /* 0x000fe20000000000 */
[----:B------:R-:W-:Y:S01]  /*5520*/  UIADD3 UR32, UR24, 0x100, URZ ;  /* 0x0000010018207890 */ /* 0x000fe2000fffe03f */
[----:B------:R-:W-:Y:S01]  /*5530*/  VIADD R21, R21, 0x80 ;  /* 0x0000008015157836 */ /* 0x000fe20000000000 */
[----:B------:R-:W-:Y:S01]  /*5540*/  UIADD3 UR24, UR24, 0x4100, URZ ;  /* 0x0000410018187890 */ /* 0x000fe2000fffe03f */
[----:B------:R-:W-:Y:S01]  /*5550*/  ISETP.NE.AND P1, PT, R6, 0x4, PT ;  /* 0x000000040600780c */ /* 0x000fe20003f25270 */
[----:B------:R-:W-:-:S02]  /*5560*/  UIADD3 UR16, UR8, 0x20100, URZ ;  /* 0x0002010008107890 */ /* 0x000fc4000fffe03f */
[----:B------:R-:W-:Y:S01]  /*5570*/  UIADD3 UR8, UR8, 0x22100, URZ ;  /* 0x0002210008087890 */ /* 0x000fe2000fffe03f */
[----:B------:R-:W-:Y:S01]  /*5580*/  SEL R14, RZ, 0x1, P1 ;  /* 0x00000001ff0e7807 */ /* 0x000fe20000800000 */
[----:B------:R-:W-:Y:S01]  /*5590*/  UMOV UR15, 0x10000000 ;  /* 0x10000000000f7882 */ /* 0x000fe20000000000 */
[----:B------:R-:W-:Y:S01]  /*55a0*/  UMOV UR25, UR33 ;  /* 0x0000002100197c82 */ /* 0x000fe20008000000 */
[----:B------:R-:W-:Y:S01]  /*55b0*/  UMOV UR28, UR36 ;  /* 0x00000024001c7c82 */ /* 0x000fe20008000000 */
[----:B------:R-:W-:Y:S01]  /*55c0*/  UMOV UR27, UR35 ;  /* 0x00000023001b7c82 */ /* 0x000fe20008000000 */
[----:B------:R-:W-:Y:S01]  /*55d0*/  UMOV UR17, UR33 ;  /* 0x0000002100117c82 */ /* 0x000fe20008000000 */
[----:B------:R-:W-:Y:S01]  /*55e0*/  UMOV UR18, UR34 ;  /* 0x0000002200127c82 */ /* 0x000fe20008000000 */
[----:B------:R-:W-:Y:S01]  /*55f0*/  UMOV UR20, UR36 ;  /* 0x0000002400147c82 */ /* 0x000fe20008000000 */
[----:B------:R0:W-:Y:S01]  /*5600*/  UTMALDG.3D [UR32], [UR6], desc[UR14] ;  /* 0x00000e20060075b4 */ /* 0x0001e20008011000 */
[----:B------:R-:W-:Y:S01]  /*5610*/  UMOV UR9, UR33 ;  /* 0x0000002100097c82 */ /* 0x000fe20008000000 */
[----:B------:R-:W-:Y:S01]  /*5620*/  UMOV UR11, UR19 ;  /* 0x00000013000b7c82 */ /* 0x000fe20008000000 */
[----:B------:R-:W-:Y:S01]  /*5630*/  UMOV UR12, UR36 ;  /* 0x00000024000c7c82 */ /* 0x000fe20008000000 */
[----:B------:R-:W-:Y:S01]  /*5640*/  UMOV UR10, UR26 ;  /* 0x0000001a000a7c82 */ /* 0x000fe20008000000 */
[----:B------:R-:W-:-:S02]  /*5650*/  LOP3.LUT R5, R5, R14, RZ, 0x3c, !PT ;  /* 0x0000000e05057212 */ /* 0x000fc400078e3cff */
[----:B------:R-:W-:Y:S01]  /*5660*/  SEL R6, R6, RZ, P1 ;  /* 0x000000ff06067207 */ /* 0x000fe20000800000 */
[----:B------:R0:W-:Y:S01]  /*5670*/  UTMALDG.3D [UR24], [UR6], desc[UR14] ;  /* 0x00000e18060075b4 */ /* 0x0001e20008011000 */
[----:B------:R0:W-:Y:S01]  /*5680*/  UTMALDG.3D [UR16], [UR30], desc[UR14] ;  /* 0x00000e101e0075b4 */ /* 0x0001e20008011000 */
[----:B------:R0:W-:Y:S02]  /*5690*/  UTMALDG.3D [UR8], [UR30], desc[UR14] ;  /* 0x00000e081e0075b4 */ /* 0x0001e40008011000 */
[----:B0-----:R-:W-:Y:S05]  /*56a0*/  @P3 BRA `(.L_x_105) ;  /* 0xfffffffc00183947 */ /* 0x001fea000383ffff */
.L_x_101:
[----:B------:R-:W-:Y:S05]  /*56b0*/  BSYNC B1 ;  /* 0x0000000000017941 */ /* 0x000fea0003800000 */
.L_x_100:
[----:B------:R-:W-:Y:S01]  /*56c0*/  LOP3.LUT P3, RZ, R11, 0xff, RZ, 0xc0, !PT ;  /* 0x000000ff0bff7812 */ /* 0x000fe2000786c0ff */
[----:B------:R-:W-:Y:S01]  /*56d0*/  IMAD.IADD R3, R12, 0x1, R3 ;  /* 0x000000010c037824 */ /* 0x000fe200078e0203 */
[----:B------:R-:W-:Y:S01]  /*56e0*/  IADD3 R16, P4, R16, UR38, RZ ;  /* 0x0000002610107c10 */ /* 0x000fe2000ff9e0ff */
[----:B------:R-:W-:Y:S01]  /*56f0*/  ULDC.64 UR6, c[0x0][0x650] ;  /* 0x0001940000067ab9 */ /* 0x000fe20000000a00 */
[----:B------:R-:W-:Y:S01]  /*5700*/  BSSY B1, `(.L_x_106) ;  /* 0x000006c000017945 */ /* 0x000fe20003800000 */
[----:B------:R-:W-:Y:S01]  /*5710*/  IMAD.MOV.U32 R13, RZ, RZ, -0x1 ;  /* 0xffffffffff0d7424 */ /* 0x000fe200078e00ff */
[----:B------:R-:W-:Y:S01]  /*5720*/  ISETP.GT.U32.AND P1, PT, R3, 0x3, PT ;  /* 0x000000030300780c */ /* 0x000fe20003f24070 */
[----:B------:R-:W-:Y:S01]  /*5730*/  IMAD.MOV.U32 R20, RZ, RZ, -0x1 ;  /* 0xffffffffff147424 */ /* 0x000fe200078e00ff */
[----:B------:R-:W-:Y:S01]  /*5740*/  SHF.R.U32.HI R4, RZ, 0x2, R3 ;  /* 0x00000002ff047819 */ /* 0x000fe20000011603 */
[----:B------:R-:W-:Y:S01]  /*5750*/  IMAD.MOV.U32 R8, RZ, RZ, -0x1 ;  /* 0xffffffffff087424 */ /* 0x000fe200078e00ff */
[----:B------:R-:W-:-:S02]  /*5760*/  ISETP.LT.U32.AND P1, PT, R12, 0x4, P1 ;  /* 0x000000040c00780c */ /* 0x000fc40000f21070 */
[----:B------:R-:W-:Y:S01]  /*5770*/  IADD3.X R17, R17, UR41, RZ, P4, !PT ;  /* 0x0000002911117c10 */ /* 0x000fe2000a7fe4ff */
[----:B------:R-:W0:Y:S01]  /*5780*/  @P3 S2R R6, SR_CgaCtaId ;  /* 0x0000000000063919 */ /* 0x000e220000008800 */
[----:B------:R-:W-:Y:S02]  /*5790*/  @P3 MOV R5, 0x400 ;  /* 0x0000040000053802 */ /* 0x000fe40000000f00 */
[----:B------:R-:W-:Y:S02]  /*57a0*/  ISETP.GE.U32.AND P4, PT, R16, UR6, PT ;  /* 0x0000000610007c0c */ /* 0x000fe4000bf86070 */
[----:B------:R-:W-:Y:S02]  /*57b0*/  LOP3.LUT R4, R4, 0x1, RZ, 0xc0, !PT ;  /* 0x0000000104047812 */ /* 0x000fe400078ec0ff */
[----:B------:R-:W-:Y:S02]  /*57c0*/  LOP3.LUT R3, R3, 0x3, RZ, 0xc0, !PT ;  /* 0x0000000303037812 */ /* 0x000fe400078ec0ff */
[----:B------:R-:W-:-:S02]  /*57d0*/  PRMT R11, RZ, 0x7610, R11 ;  /* 0x00007610ff0b7816 */ /* 0x000fc4000000000b */
[----:B0-----:R-:W-:-:S04]  /*57e0*/  @P3 LEA R5, R6, R5, 0x18 ;  /* 0x0000000506053211 */ /* 0x001fc800078ec0ff */
[----:B------:R0:W-:Y:S01]  /*57f0*/  @P3 SYNCS.ARRIVE.TRANS64.A1T0 RZ, [R5+URZ+0x58], RZ ;  /* 0x000058ff05ff39a7 */ /* 0x0001e2000810003f */
[----:B------:R-:W-:-:S04]  /*5800*/  ISETP.NE.U32.AND P3, PT, R4, 0x1, PT ;  /* 0x000000010400780c */ /* 0x000fc80003f65070 */
[----:B------:R-:W-:Y:S02]  /*5810*/  ISETP.GT.U32.AND P3, PT, R12, 0x3, !P3 ;  /* 0x000000030c00780c */ /* 0x000fe40005f64070 */
[----:B0-----:R-:W-:Y:S02]  /*5820*/  SEL R5, RZ, 0x1, !P1 ;  /* 0x00000001ff057807 */ /* 0x001fe40004800000 */
[----:B------:R-:W-:Y:S02]  /*5830*/  ISETP.GE.U32.AND.EX P1, PT, R17, UR7, PT, P4 ;  /* 0x0000000711007c0c */ /* 0x000fe4000bf26140 */
[----:B------:R-:W-:-:S04]  /*5840*/  SEL R4, RZ, 0x1, !P3 ;  /* 0x00000001ff047807 */ /* 0x000fc80005800000 */
[----:B------:R-:W-:Y:S02]  /*5850*/  LOP3.LUT R0, R4, R0, R5, 0x96, !PT ;  /* 0x0000000004007212 */ /* 0x000fe400078e9605 */
[----:B------:R-:W-:-:S05]  /*5860*/  PRMT R4, RZ, 0x7610, R4 ;  /* 0x00007610ff047816 */ /* 0x000fca0000000004 */
[----:B------:R-:W-:Y:S05]  /*5870*/  @P1 BRA `(.L_x_107) ;  /* 0x0000000400501947 */ /* 0x000fea0003800000 */
[----:B------:R-:W-:Y:S01]  /*5880*/  ULDC.64 UR6, c[0x0][0x628] ;  /* 0x00018a0000067ab9 */ /* 0x000fe20000000a00 */
[----:B------:R-:W0:Y:S01]  /*5890*/  S2R R14, SR_CTAID.X ;  /* 0x00000000000e7919 */ /* 0x000e220000002500 */
[----:B------:R-:W-:Y:S01]  /*58a0*/  ISETP.NE.U32.AND P1, PT, RZ, UR6, PT ;  /* 0x00000006ff007c0c */ /* 0x000fe2000bf25070 */
[----:B------:R-:W-:Y:S01]  /*58b0*/  ULDC UR9, c[0x0][0x630] ;  /* 0x00018c0000097ab9 */ /* 0x000fe20000000800 */
[----:B------:R-:W-:Y:S01]  /*58c0*/  IMAD.MOV.U32 R4, RZ, RZ, R16 ;  /* 0x000000ffff047224 */ /* 0x000fe200078e0010 */
[----:B------:R-:W1:Y:S01]  /*58d0*/  S2R R13, SR_CTAID.Y ;  /* 0x00000000000d7919 */ /* 0x000e620000002600 */
[----:B------:R-:W-:Y:S01]  /*58e0*/  ISETP.NE.AND.EX P1, PT, RZ, UR7, PT, P1 ;  /* 0x00000007ff007c0c */ /* 0x000fe2000bf25310 */
[----:B------:R-:W-:-:S12]  /*58f0*/  IMAD.MOV.U32 R5, RZ, RZ, R17 ;  /* 0x000000ffff057224 */ /* 0x000fd800078e0011 */
[----:B------:R-:W-:Y:S05]  /*5900*/  @!P1 BRA `(.L_x_108) ;  /* 0x0000000000289947 */ /* 0x000fea0003800000 */
[----:B------:R-:W-:Y:S02]  /*5910*/  ULDC UR8, c[0x0][0x634] ;  /* 0x00018d0000087ab9 */ /* 0x000fe40000000800 */
[----:B------:R-:W-:-:S05]  /*5920*/  IADD3 R9, P1, R16, UR8, RZ ;  /* 0x0000000810097c10 */ /* 0x000fca000ff3e0ff */
[----:B------:R-:W-:-:S04]  /*5930*/  IMAD.X R15, RZ, RZ, R17, P1 ;  /* 0x000000ffff0f7224 */ /* 0x000fc800008e0611 */
[----:B------:R-:W-:-:S04]  /*5940*/  IMAD.WIDE.U32 R6, R15, UR6, RZ ;  /* 0x000000060f067c25 */ /* 0x000fc8000f8e00ff */
[----:B------:R-:W-:-:S04]  /*5950*/  IMAD.WIDE.U32 R6, P1, R9, UR7, R6 ;  /* 0x0000000709067c25 */ /* 0x000fc8000f820006 */
[----:B------:R-:W-:-:S04]  /*5960*/  IMAD.WIDE.U32 R8, R9, UR6, RZ ;  /* 0x0000000609087c25 */ /* 0x000fc8000f8e00ff */
[----:B------:R-:W-:Y:S01]  /*5970*/  IMAD.X R5, RZ, RZ, RZ, P1 ;  /* 0x000000ffff057224 */ /* 0x000fe200008e06ff */
[----:B------:R-:W-:Y:S01]  /*5980*/  IADD3 RZ, P1, R9, R6, RZ ;  /* 0x0000000609ff7210 */ /* 0x000fe20007f3e0ff */
[----:B------:R-:W-:-:S04]  /*5990*/  IMAD.MOV.U32 R4, RZ, RZ, R7 ;  /* 0x000000ffff047224 */ /* 0x000fc800078e0007 */
[----:B------:R-:W-:-:S08]  /*59a0*/  IMAD.WIDE.U32.X R4, R15, UR7, R4, P1 ;  /* 0x000000070f047c25 */ /* 0x000fd000088e0404 */
.L_x_108:
[--C-:B------:R-:W-:Y:S01]  /*59b0*/  SHF.R.U64 R8, R4, UR9, R5.reuse ;  /* 0x0000000904087c19 */ /* 0x100fe20008001205 */
[----:B------:R-:W-:Y:S01]  /*59c0*/  ULDC.64 UR6, c[0x0][0x620] ;  /* 0x0001880000067ab9 */ /* 0x000fe20000000a00 */
[----:B------:R-:W-:Y:S01]  /*59d0*/  SHF.R.U32.HI R4, RZ, UR9, R5 ;  /* 0x00000009ff047c19 */ /* 0x000fe20008011605 */
[----:B------:R-:W2:Y:S01]  /*59e0*/  LDC R25, c[0x0][0x144] ;  /* 0x00005100ff197b82 */ /* 0x000ea20000000800 */
[----:B------:R-:W-:Y:S01]  /*59f0*/  IADD3 R7, P1, RZ, -R8, RZ ;  /* 0x80000008ff077210 */ /* 0x000fe20007f3e0ff */
[----:B------:R-:W-:Y:S01]  /*5a00*/  ULDC.64 UR10, c[0x0][0x640] ;  /* 0x00019000000a7ab9 */ /* 0x000fe20000000a00 */
[----:B0-----:R-:W-:Y:S01]  /*5a10*/  I2FP.F32.U32 R9, R14 ;  /* 0x0000000e00097245 */ /* 0x001fe20000201000 */
[----:B------:R-:W-:Y:S02]  /*5a20*/  ULDC UR8, c[0x0][0x608] ;  /* 0x0001820000087ab9 */ /* 0x000fe40000000800 */
[----:B------:R-:W-:Y:S01]  /*5a30*/  IMAD.X R4, RZ, RZ, ~R4, P1 ;  /* 0x000000ffff047224 */ /* 0x000fe200008e0e04 */
[----:B------:R-:W-:Y:S01]  /*5a40*/  ISETP.NE.U32.AND P1, PT, RZ, UR10, PT ;  /* 0x0000000aff007c0c */ /* 0x000fe2000bf25070 */
[----:B------:R-:W0:Y:S02]  /*5a50*/  LDC R20, c[0x0][0x148] ;  /* 0x00005200ff147b82 */ /* 0x000e240000000800 */
[----:B------:R-:W-:Y:S01]  /*5a60*/  IMAD R6, R4, UR6, RZ ;  /* 0x0000000604067c24 */ /* 0x000fe2000f8e02ff */
[----:B------:R-:W-:Y:S01]  /*5a70*/  ISETP.NE.AND.EX P1, PT, RZ, UR11, PT, P1 ;  /* 0x0000000bff007c0c */ /* 0x000fe2000bf25310 */
[----:B------:R-:W-:Y:S01]  /*5a80*/  IMAD.WIDE.U32 R4, R7, UR6, R16 ;  /* 0x0000000607047c25 */ /* 0x000fe2000f8e0010 */
[----:B------:R-:W-:-:S03]  /*5a90*/  ULDC UR6, c[0x0][0x150] ;  /* 0x0000540000067ab9 */ /* 0x000fc60000000800 */
[----:B------:R-:W-:Y:S02]  /*5aa0*/  IMAD R7, R7, UR7, R6 ;  /* 0x0000000707077c24 */ /* 0x000fe4000f8e0206 */
[----:B------:R-:W-:Y:S01]  /*5ab0*/  FMUL R6, R9, UR6 ;  /* 0x0000000609067c20 */ /* 0x000fe20008400000 */
[----:B------:R-:W-:Y:S01]  /*5ac0*/  ULDC UR6, c[0x0][0x618] ;  /* 0x0001860000067ab9 */ /* 0x000fe20000000800 */
[----:B------:R-:W-:Y:S01]  /*5ad0*/  ULDC UR7, c[0x0][0x154] ;  /* 0x0000550000077ab9 */ /* 0x000fe20000000800 */
[----:B------:R-:W-:-:S03]  /*5ae0*/  IMAD.IADD R5, R5, 0x1, R7 ;  /* 0x0000000105057824 */ /* 0x000fc600078e0207 */
[----:B------:R-:W3:Y:S02]  /*5af0*/  F2I.U32.TRUNC.NTZ R6, R6 ;  /* 0x0000000600067305 */ /* 0x000ee4000020f000 */
[----:B------:R-:W-:Y:S02]  /*5b00*/  SHF.R.U64 R9, R4, UR6, R5 ;  /* 0x0000000604097c19 */ /* 0x000fe40008001205 */
[----:B-1----:R-:W-:-:S05]  /*5b10*/  I2FP.F32.U32 R4, R13 ;  /* 0x0000000d00047245 */ /* 0x002fca0000201000 */
[----:B------:R-:W-:Y:S01]  /*5b20*/  FMUL R22, R4, UR7 ;  /* 0x0000000704167c20 */ /* 0x000fe20008400000 */
[----:B------:R-:W-:Y:S01]  /*5b30*/  SHF.R.U32.HI R4, RZ, UR6, R5 ;  /* 0x00000006ff047c19 */ /* 0x000fe20008011605 */
[----:B------:R-:W-:-:S03]  /*5b40*/  ULDC UR6, c[0x0][0x658] ;  /* 0x0001960000067ab9 */ /* 0x000fc60000000800 */
[--C-:B------:R-:W-:Y:S01]  /*5b50*/  SHF.R.U64 R21, R9, UR8, R4.reuse ;  /* 0x0000000809157c19 */ /* 0x100fe20008001204 */
[----:B------:R-:W1:Y:S01]  /*5b60*/  F2I.U32.TRUNC.NTZ R22, R22 ;  /* 0x0000001600167305 */ /* 0x000e62000020f000 */
[----:B------:R-:W-:Y:S01]  /*5b70*/  SHF.R.U32.HI R4, RZ, UR8, R4 ;  /* 0x00000008ff047c19 */ /* 0x000fe20008011604 */
[----:B---3--:R-:W-:-:S03]  /*5b80*/  IMAD.MOV R6, RZ, RZ, -R6 ;  /* 0x000000ffff067224 */ /* 0x008fc600078e0a06 */
[----:B------:R-:W-:Y:S01]  /*5b90*/  SHF.R.U64 R15, R21, UR6, R4 ;  /* 0x00000006150f7c19 */ /* 0x000fe20008001204 */
[----:B--2---:R-:W-:Y:S01]  /*5ba0*/  IMAD R14, R25, R6, R14 ;  /* 0x00000006190e7224 */ /* 0x004fe200078e020e */
[----:B------:R-:W-:-:S03]  /*5bb0*/  SHF.R.U32.HI R23, RZ, UR6, R4 ;  /* 0x00000006ff177c19 */ /* 0x000fc60008011604 */
[----:B------:R-:W-:Y:S02]  /*5bc0*/  IMAD.MOV.U32 R4, RZ, RZ, R15 ;  /* 0x000000ffff047224 */ /* 0x000fe400078e000f */
[----:B------:R-:W-:Y:S01]  /*5bd0*/  IMAD.MOV.U32 R5, RZ, RZ, R23 ;  /* 0x000000ffff057224 */ /* 0x000fe200078e0017 */
[----:B-1----:R-:W-:Y:S06]  /*5be0*/  @!P1 BRA `(.L_x_109) ;  /* 0x0000000000289947 */ /* 0x002fec0003800000 */
[----:B------:R-:W-:Y:S02]  /*5bf0*/  ULDC UR6, c[0x0][0x64c] ;  /* 0x0001930000067ab9 */ /* 0x000fe40000000800 */
[----:B------:R-:W-:-:S05]  /*5c00*/  IADD3 R5, P1, R15, UR6, RZ ;  /* 0x000000060f057c10 */ /* 0x000fca000ff3e0ff */
[----:B------:R-:W-:-:S04]  /*5c10*/  IMAD.X R23, RZ, RZ, R23, P1 ;  /* 0x000000ffff177224 */ /* 0x000fc800008e0617 */
[----:B------:R-:W-:-:S04]  /*5c20*/  IMAD.WIDE.U32 R6, R23, UR10, RZ ;  /* 0x0000000a17067c25 */ /* 0x000fc8000f8e00ff */
[----:B------:R-:W-:-:S04]  /*5c30*/  IMAD.WIDE.U32 R6, P1, R5, UR11, R6 ;  /* 0x0000000b05067c25 */ /* 0x000fc8000f820006 */
[----:B------:R-:W-:-:S04]  /*5c40*/  IMAD.WIDE.U32 R4, R5, UR10, RZ ;  /* 0x0000000a05047c25 */ /* 0x000fc8000f8e00ff */
[----:B------:R-:W-:Y:S01]  /*5c50*/  IMAD.MOV.U32 R4, RZ, RZ, R7 ;  /* 0x000000ffff047224 */ /* 0x000fe200078e0007 */
[----:B------:R-:W-:Y:S01]  /*5c60*/  IADD3 RZ, P3, R5, R6, RZ ;  /* 0x0000000605ff7210 */ /* 0x000fe20007f7e0ff */
[----:B------:R-:W-:-:S04]  /*5c70*/  IMAD.X R5, RZ, RZ, RZ, P1 ;  /* 0x000000ffff057224 */ /* 0x000fc800008e06ff */
[----:B------:R-:W-:-:S08]  /*5c80*/  IMAD.WIDE.U32.X R4, R23, UR11, R4, P3 ;  /* 0x0000000b17047c25 */ /* 0x000fd000098e0404 */
.L_x_109:
[----:B------:R-:W-:Y:S01]  /*5c90*/  ISETP.NE.AND P1, PT, R2, 0x1, PT ;  /* 0x000000010200780c */ /* 0x000fe20003f25270 */
[----:B------:R-:W-:Y:S01]  /*5ca0*/  ULDC UR6, c[0x0][0x648] ;  /* 0x0001920000067ab9 */ /* 0x000fe20000000800 */
[----:B------:R-:W-:Y:S01]  /*5cb0*/  LOP3.LUT R21, R21, UR13, RZ, 0xc0, !PT ;  /* 0x0000000d15157c12 */ /* 0x000fe2000f8ec0ff */
[----:B------:R-:W-:Y:S01]  /*5cc0*/  IMAD.MOV R22, RZ, RZ, -R22 ;  /* 0x000000ffff167224 */ /* 0x000fe200078e0a16 */
[----:B------:R-:W-:Y:S01]  /*5cd0*/  SHF.R.U64 R4, R4, UR6, R5 ;  /* 0x0000000604047c19 */ /* 0x000fe20008001205 */
[----:B------:R-:W-:Y:S01]  /*5ce0*/  ULDC UR6, c[0x0][0x638] ;  /* 0x00018e0000067ab9 */ /* 0x000fe20000000800 */
[----:B------:R-:W-:Y:S01]  /*5cf0*/  ULDC UR7, c[0x0][0x610] ;  /* 0x0001840000077ab9 */ /* 0x000fe20000000800 */
[----:B------:R-:W-:Y:S02]  /*5d00*/  IMAD.MOV.U32 R5, RZ, RZ, 0x1 ;  /* 0x00000001ff057424 */ /* 0x000fe400078e00ff */
[----:B------:R-:W-:Y:S02]  /*5d10*/  IMAD.MOV R6, RZ, RZ, -R4 ;  /* 0x000000ffff067224 */ /* 0x000fe400078e0a04 */
[----:B------:R-:W-:Y:S01]  /*5d20*/  IMAD R21, R4, UR5, R21 ;  /* 0x0000000504157c24 */ /* 0x000fe2000f8e0215 */
[----:B------:R-:W-:Y:S01]  /*5d30*/  LOP3.LUT R4, R9, UR4, RZ, 0xc0, !PT ;  /* 0x0000000409047c12 */ /* 0x000fe2000f8ec0ff */
[----:B0-----:R-:W-:-:S02]  /*5d40*/  @P1 IMAD R14, R20, R22, R13 ;  /* 0x00000016140e1224 */ /* 0x001fc400078e020d */
[----:B------:R-:W-:Y:S01]  /*5d50*/  IMAD R15, R6, UR6, R15 ;  /* 0x00000006060f7c24 */ /* 0x000fe2000f8e020f */
[----:B------:R-:W-:Y:S01]  /*5d60*/  ULDC UR6, c[0x0][0x600] ;  /* 0x0001800000067ab9 */ /* 0x000fe20000000800 */
[----:B------:R-:W-:Y:S02]  /*5d70*/  IMAD R14, R21, UR7, R14 ;  /* 0x00000007150e7c24 */ /* 0x000fe4000f8e020e */
[--C-:B------:R-:W-:Y:S01]  /*5d80*/  IMAD R15, R15, UR6, R4.reuse ;  /* 0x000000060f0f7c24 */ /* 0x100fe2000f8e0204 */
[----:B------:R-:W-:-:S04]  /*5d90*/  PRMT R4, R5, 0x7610, R4 ;  /* 0x0000761005047816 */ /* 0x000fc80000000004 */
[----:B------:R-:W-:Y:S02]  /*5da0*/  SEL R20, R15, R14, !P1 ;  /* 0x0000000e0f147207 */ /* 0x000fe40004800000 */
[----:B------:R-:W-:-:S07]  /*5db0*/  SEL R13, R14, R15, !P1 ;  /* 0x0000000f0e0d7207 */ /* 0x000fce0004800000 */
.L_x_107:
[----:B------:R-:W-:Y:S05]  /*5dc0*/  BSYNC B1 ;  /* 0x0000000000017941 */ /* 0x000fea0003800000 */
.L_x_106:
[----:B------:R-:W-:-:S13]  /*5dd0*/  LOP3.LUT P1, RZ, R4, 0xff, RZ, 0xc0, !PT ;  /* 0x000000ff04ff7812 */ /* 0x000fda000782c0ff */
[----:B------:R-:W-:Y:S05]  /*5de0*/  @P1 BRA `(.L_x_110) ;  /* 0xfffffff400141947 */ /* 0x000fea000383ffff */
[----:B------:R-:W-:Y:S05]  /*5df0*/  BSYNC B0 ;  /* 0x0000000000007941 */ /* 0x000fea0003800000 */
.L_x_98:
[----:B------:R-:W-:-:S03]  /*5e00*/  UMOV UR6, 0xffffffff ;  /* 0xffffffff00067882 */ /* 0x000fc60000000000 */
[----:B------:R-:W-:Y:S05]  /*5e10*/  BRA.DIV UR6, `(.L_x_111) ;  /* 0x0000000606187947 */ /* 0x000fea000b800000 */
[----:B------:R-:W-:-:S13]  /*5e20*/  ELECT P6, URZ, PT ;  /* 0x00000000003f782f */ /* 0x000fda00038c0000 */
.L_x_125:
[----:B------:R-:W-:Y:S04]  /*5e30*/  BSSY B0, `(.L_x_112) ;  /* 0x000002b000007945 */ /* 0x000fe80003800000 */
[----:B------:R-:W-:Y:S05]  /*5e40*/  @!P6 BRA `(.L_x_113) ;  /* 0x0000000000a4e947 */ /* 0x000fea0003800000 */
[----:B------:R-:W-:-:S04]  /*5e50*/  LOP3.LUT R18, R18, 0x2, RZ, 0xfc, !PT ;  /* 0x0000000212127812 */ /* 0x000fc800078efcff */
[----:B------:R-:W-:-:S13]  /*5e60*/  ISETP.NE.AND P0, PT, R18, 0x3, PT ;  /* 0x000000031200780c */ /* 0x000fda0003f05270 */
[----:B------:R-:W-:Y:S05]  /*5e70*/  @!P0 BRA `(.L_x_114) ;  /* 0x0000000000048947 */ /* 0x000fea0003800000 */
[----:B------:R-:W-:Y:S01]  /*5e80*/  BPT.TRAP 0x1 ;  /* 0x000000040000795c */ /* 0x000fe20000300000 */
.L_x_114:
[----:B------:R-:W0:Y:S01]  /*5e90*/  S2R R5, SR_CgaCtaId ;  /* 0x0000000000057919 */ /* 0x000e220000008800 */
[----:B------:R-:W-:Y:S02]  /*5ea0*/  MOV R2, 0x400 ;  /* 0x0000040000027802 */ /* 0x000fe40000000f00 */
[----:B------:R-:W-:Y:S02]  /*5eb0*/  SHF.L.U32 R4, R0, 0x1f, RZ ;  /* 0x0000001f00047819 */ /* 0x000fe400000006ff */
[----:B0-----:R-:W-:-:S05]  /*5ec0*/  LEA R2, R5, R2, 0x18 ;  /* 0x0000000205027211 */ /* 0x001fca00078ec0ff */
[----:B------:R-:W-:-:S04]  /*5ed0*/  VIADD R2, R2, 0x20 ;  /* 0x0000002002027836 */ /* 0x000fc80000000000 */
[C---:B------:R-:W-:Y:S02]  /*5ee0*/  IMAD R7, R3.reuse, 0x8, R2 ;  /* 0x0000000803077824 */ /* 0x040fe400078e0202 */
[----:B------:R-:W-:Y:S02]  /*5ef0*/  VIADD R3, R3, 0x1 ;  /* 0x0000000103037836 */ /* 0x000fe40000000000 */
[----:B------:R-:W0:Y:S03]  /*5f00*/  SYNCS.PHASECHK.TRANS64.TRYWAIT P0, [R7+URZ], R4 ;  /* 0x00000004070075a7 */ /* 0x000e26000800017f */
[----:B------:R-:W-:-:S04]  /*5f10*/  ISETP.NE.AND P1, PT, R3, 0x4, PT ;  /* 0x000000040300780c */ /* 0x000fc80003f25270 */
[----:B------:R-:W-:Y:S02]  /*5f20*/  SEL R5, RZ, 0x1, P1 ;  /* 0x00000001ff057807 */ /* 0x000fe40000800000 */
[----:B------:R-:W-:Y:S02]  /*5f30*/  SEL R3, R3, RZ, P1 ;  /* 0x000000ff03037207 */ /* 0x000fe40000800000 */
[----:B------:R-:W-:-:S03]  /*5f40*/  LOP3.LUT R6, R0, R5, RZ, 0x3c, !PT ;  /* 0x0000000500067212 */ /* 0x000fc600078e3cff */
[----:B------:R-:W-:Y:S01]  /*5f50*/  IMAD R8, R3, 0x8, R2 ;  /* 0x0000000803087824 */ /* 0x000fe200078e0202 */
[----:B------:R-:W-:Y:S01]  /*5f60*/  SHF.L.U32 R5, R6, 0x1f, RZ ;  /* 0x0000001f06057819 */ /* 0x000fe200000006ff */
[----:B0-----:R-:W-:Y:S06]  /*5f70*/  @!P0 BRA `(.L_x_115) ;  /* 0x0000000000e08947 */ /* 0x001fec0003800000 */
.L_x_126:
[----:B------:R-:W1:Y:S01]  /*5f80*/  SYNCS.PHASECHK.TRANS64.TRYWAIT P0, [R8+URZ], R5 ;  /* 0x00000005080075a7 */ /* 0x000e62000800017f */
[----:B------:R-:W-:-:S05]  /*5f90*/  VIADD R0, R3, 0x1 ;  /* 0x0000000103007836 */ /* 0x000fca0000000000 */
[----:B------:R-:W-:-:S04]  /*5fa0*/  ISETP.NE.AND P1, PT, R0, 0x4, PT ;  /* 0x000000040000780c */ /* 0x000fc80003f25270 */
[----:B------:R-:W-:Y:S02]  /*5fb0*/  SEL R3, RZ, 0x1, P1 ;  /* 0x00000001ff037807 */ /* 0x000fe40000800000 */
[----:B0-----:R-:W-:Y:S02]  /*5fc0*/  SEL R7, R0, RZ, P1 ;  /* 0x000000ff00077207 */ /* 0x001fe40000800000 */
[----:B------:R-:W-:-:S03]  /*5fd0*/  LOP3.LUT R9, R6, R3, RZ, 0x3c, !PT ;  /* 0x0000000306097212 */ /* 0x000fc600078e3cff */
[----:B------:R-:W-:Y:S01]  /*5fe0*/  IMAD R11, R7, 0x8, R2 ;  /* 0x00000008070b7824 */ /* 0x000fe200078e0202 */
[----:B------:R-:W-:Y:S01]  /*5ff0*/  SHF.L.U32 R6, R9, 0x1f, RZ ;  /* 0x0000001f09067819 */ /* 0x000fe200000006ff */
[----:B-1----:R-:W-:Y:S06]  /*6000*/  @!P0 BRA `(.L_x_116) ;  /* 0x0000000000d08947 */ /* 0x002fec0003800000 */
.L_x_127:
[----:B------:R-:W1:Y:S01]  /*6010*/  SYNCS.PHASECHK.TRANS64.TRYWAIT P0, [R11+URZ], R6 ;  /* 0x000000060b0075a7 */ /* 0x000e62000800017f */
[----:B------:R-:W-:-:S05]  /*6020*/  VIADD R0, R7, 0x1 ;  /* 0x0000000107007836 */ /* 0x000fca0000000000 */
[----:B------:R-:W-:-:S04]  /*6030*/  ISETP.NE.AND P1, PT, R0, 0x4, PT ;  /* 0x000000040000780c */ /* 0x000fc80003f25270 */
[----:B------:R-:W-:Y:S02]  /*6040*/  SEL R4, RZ, 0x1, P1 ;  /* 0x00000001ff047807 */ /* 0x000fe40000800000 */
[----:B------:R-:W-:Y:S02]  /*6050*/  SEL R3, R0, RZ, P1 ;  /* 0x000000ff00037207 */ /* 0x000fe40000800000 */
[----:B------:R-:W-:Y:S01]  /*6060*/  LOP3.LUT R0, R9, R4, RZ, 0x3c, !PT ;  /* 0x0000000409007212 */ /* 0x000fe200078e3cff */
[----:B-1----:R-:W-:Y:S06]  /*6070*/  @!P0 BRA `(.L_x_117) ;  /* 0x0000000000c88947 */ /* 0x002fec0003800000 */
.L_x_128:
[----:B------:R-:W-:Y:S01]  /*6080*/  IMAD R3, R3, 0x8, R2 ;  /* 0x0000000803037824 */ /* 0x000fe200078e0202 */
[----:B------:R-:W-:-:S07]  /*6090*/  SHF.L.U32 R0, R0, 0x1f, RZ ;  /* 0x0000001f00007819 */ /* 0x000fce00000006ff */
.L_x_118:
[----:B--2---:R2:W3:Y:S02]  /*60a0*/  SYNCS.PHASECHK.TRANS64.TRYWAIT P0, [R3+URZ], R0 ;  /* 0x00000000030075a7 */ /* 0x0044e4000800017f */
[----:B---3--:R-:W-:Y:S05]  /*60b0*/  @!P0 NANOSLEEP.SYNCS 0x989680 ;  /* 0x009896800000895d */ /* 0x008fea0003900000 */
[----:B------:R-:W3:Y:S02]  /*60c0*/  @!P0 SYNCS.PHASECHK.TRANS64 P0, [R3+URZ], R0 ;  /* 0x00000000030085a7 */ /* 0x000ee4000800007f */
[----:B---3--:R-:W-:Y:S05]  /*60d0*/  @!P0 BRA `(.L_x_118) ;  /* 0xfffffffc00f08947 */ /* 0x008fea000383ffff */
.L_x_113:
[----:B------:R-:W-:Y:S05]  /*60e0*/  BSYNC B0 ;  /* 0x0000000000007941 */ /* 0x000fea0003800000 */
.L_x_112:
[----:B------:R-:W-:Y:S05]  /*60f0*/  EXIT ;  /* 0x000000000000794d */ /* 0x000fea0003800000 */
.L_x_17:
[----:B-1----:R1:W2:Y:S02]  /*6100*/  SYNCS.PHASECHK.TRANS64.TRYWAIT P1, [R3+URZ], R0 ;  /* 0x00000000030075a7 */ /* 0x0022a4000802017f */
[----:B--2---:R-:W-:Y:S05]  /*6110*/  @!P1 NANOSLEEP.SYNCS 0x989680 ;  /* 0x009896800000995d */ /* 0x004fea0003900000 */
[----:B------:R-:W2:Y:S02]  /*6120*/  @!P1 SYNCS.PHASECHK.TRANS64 P1, [R3+URZ], R0 ;  /* 0x00000000030095a7 */ /* 0x000ea4000802007f */
[----:B--2---:R-:W-:Y:S05]  /*6130*/  @!P1 BRA `(.L_x_17) ;  /* 0xfffffffc00f09947 */ /* 0x004fea000383ffff */
[----:B------:R-:W-:Y:S05]  /*6140*/  BRA `(.L_x_16) ;  /* 0xffffffb000d87947 */ /* 0x000fea000383ffff */
.L_x_22:
[----:B-1----:R-:W-:-:S04]  /*6150*/  IMAD.U32 R4, RZ, RZ, UR8 ;  /* 0x00000008ff047e24 */ /* 0x002fc8000f8e00ff */
[----:B------:R1:W2:Y:S03]  /*6160*/  SYNCS.PHASECHK.TRANS64.TRYWAIT P1, [R4+URZ], R3 ;  /* 0x00000003040075a7 */ /* 0x0002a6000802017f */
[----:B--2---:R-:W-:Y:S05]  /*6170*/  @!P1 NANOSLEEP.SYNCS 0x989680 ;  /* 0x009896800000995d */ /* 0x004fea0003900000 */
[----:B------:R-:W2:Y:S02]  /*6180*/  @!P1 SYNCS.PHASECHK.TRANS64 P1, [R4+URZ], R3 ;  /* 0x00000003040095a7 */ /* 0x000ea4000802007f */
[----:B--2---:R-:W-:Y:S05]  /*6190*/  @!P1 BRA `(.L_x_22) ;  /* 0xfffffffc00ec9947 */ /* 0x004fea000383ffff */
[----:B------:R-:W-:Y:S05]  /*61a0*/  BRA `(.L_x_21) ;  /* 0xffffffb800147947 */ /* 0x000fea000383ffff */
.L_x_99:
[----:B------:R-:W-:Y:S01]  /*61b0*/  BSSY B1, `(.L_x_119) ;  /* 0x0000006000017945 */ /* 0x000fe20003800000 */
[----:B------:R-:W-:-:S07]  /*61c0*/  IMAD.MOV.U32 R15, RZ, RZ, -0x1 ;  /* 0xffffffffff0f7424 */ /* 0x000fce00078e00ff */
[----:B------:R-:W-:Y:S05]  /*61d0*/  WARPSYNC.COLLECTIVE R15, `(.L_x_120) ;  /* 0x000000000f0c7348 */ /* 0x000fea0003c00000 */
[----:B------:R-:W-:Y:S02]  /*61e0*/  ELECT P6, UR62, PT ;  /* 0x00000000003e782f */ /* 0x000fe400038c0000 */
[----:B------:R-:W-:Y:S01]  /*61f0*/  MOV R14, UR62 ;  /* 0x0000003e000e7c02 */ /* 0x000fe20008000f00 */
[----:B------:R-:W-:Y:S10]  /*6200*/  ENDCOLLECTIVE ;  /* 0x000000000000791b */ /* 0x000ff40003800000 */
.L_x_120:
[----:B------:R-:W-:Y:S05]  /*6210*/  BSYNC B1 ;  /* 0x0000000000017941 */ /* 0x000fea0003800000 */
.L_x_119:
[----:B------:R-:W-:Y:S05]  /*6220*/  BRA `(.L_x_121) ;  /* 0xfffffff000107947 */ /* 0x000fea000383ffff */
.L_x_102:
[----:B0-----:R0:W1:Y:S02]  /*6230*/  SYNCS.PHASECHK.TRANS64.TRYWAIT P1, [R14+URZ+0x20], R7 ;  /* 0x000020070e0075a7 */ /* 0x001064000802017f */
[----:B-1----:R-:W-:Y:S05]  /*6240*/  @!P1 NANOSLEEP.SYNCS 0x989680 ;  /* 0x009896800000995d */ /* 0x002fea0003900000 */
[----:B------:R-:W1:Y:S02]  /*6250*/  @!P1 SYNCS.PHASECHK.TRANS64 P1, [R14+URZ+0x20], R7 ;  /* 0x000020070e0095a7 */ /* 0x000e64000802007f */
[----:B-1----:R-:W-:Y:S05]  /*6260*/  @!P1 BRA `(.L_x_102) ;  /* 0xfffffffc00f09947 */ /* 0x002fea000383ffff */
[----:B------:R-:W-:Y:S05]  /*6270*/  BRA `(.L_x_122) ;  /* 0xfffffff000447947 */ /* 0x000fea000383ffff */
.L_x_111:
[----:B------:R-:W-:Y:S01]  /*6280*/  BSSY B0, `(.L_x_123) ;  /* 0x0000006000007945 */ /* 0x000fe20003800000 */
[----:B------:R-:W-:-:S07]  /*6290*/  IMAD.MOV.U32 R15, RZ, RZ, -0x1 ;  /* 0xffffffffff0f7424 */ /* 0x000fce00078e00ff */
[----:B------:R-:W-:Y:S05]  /*62a0*/  WARPSYNC.COLLECTIVE R15, `(.L_x_124) ;  /* 0x000000000f0c7348 */ /* 0x000fea0003c00000 */
[----:B------:R-:W-:Y:S02]  /*62b0*/  ELECT P6, UR62, PT ;  /* 0x00000000003e782f */ /* 0x000fe400038c0000 */
[----:B------:R-:W-:Y:S01]  /*62c0*/  MOV R14, UR62 ;  /* 0x0000003e000e7c02 */ /* 0x000fe20008000f00 */
[----:B------:R-:W-:Y:S10]  /*62d0*/  ENDCOLLECTIVE ;  /* 0x000000000000791b */ /* 0x000ff40003800000 */
.L_x_124:
[----:B------:R-:W-:Y:S05]  /*62e0*/  BSYNC B0 ;  /* 0x0000000000007941 */ /* 0x000fea0003800000 */
.L_x_123:
[----:B------:R-:W-:Y:S05]  /*62f0*/  BRA `(.L_x_125) ;  /* 0xfffffff800cc7947 */ /* 0x000fea000383ffff */
.L_x_115:
[----:B0-----:R0:W1:Y:S02]  /*6300*/  SYNCS.PHASECHK.TRANS64.TRYWAIT P0, [R7+URZ], R4 ;  /* 0x00000004070075a7 */ /* 0x001064000800017f */
[----:B-1----:R-:W-:Y:S05]  /*6310*/  @!P0 NANOSLEEP.SYNCS 0x989680 ;  /* 0x009896800000895d */ /* 0x002fea0003900000 */
[----:B------:R-:W1:Y:S02]  /*6320*/  @!P0 SYNCS.PHASECHK.TRANS64 P0, [R7+URZ], R4 ;  /* 0x00000004070085a7 */ /* 0x000e64000800007f */
[----:B-1----:R-:W-:Y:S05]  /*6330*/  @!P0 BRA `(.L_x_115) ;  /* 0xfffffffc00f08947 */ /* 0x002fea000383ffff */
[----:B------:R-:W-:Y:S05]  /*6340*/  BRA `(.L_x_126) ;  /* 0xfffffffc000c7947 */ /* 0x000fea000383ffff */
.L_x_116:
[----:B0-----:R0:W1:Y:S02]  /*6350*/  SYNCS.PHASECHK.TRANS64.TRYWAIT P0, [R8+URZ], R5 ;  /* 0x00000005080075a7 */ /* 0x001064000800017f */
[----:B-1----:R-:W-:Y:S05]  /*6360*/  @!P0 NANOSLEEP.SYNCS 0x989680 ;  /* 0x009896800000895d */ /* 0x002fea0003900000 */
[----:B------:R-:W1:Y:S02]  /*6370*/  @!P0 SYNCS.PHASECHK.TRANS64 P0, [R8+URZ], R5 ;  /* 0x00000005080085a7 */ /* 0x000e64000800007f */
[----:B-1----:R-:W-:Y:S05]  /*6380*/  @!P0 BRA `(.L_x_116) ;  /* 0xfffffffc00f08947 */ /* 0x002fea000383ffff */
[----:B------:R-:W-:Y:S05]  /*6390*/  BRA `(.L_x_127) ;  /* 0xfffffffc001c7947 */ /* 0x000fea000383ffff */
.L_x_117:
[----:B-1----:R1:W2:Y:S02]  /*63a0*/  SYNCS.PHASECHK.TRANS64.TRYWAIT P0, [R11+URZ], R6 ;  /* 0x000000060b0075a7 */ /* 0x0022a4000800017f */
[----:B--2---:R-:W-:Y:S05]  /*63b0*/  @!P0 NANOSLEEP.SYNCS 0x989680 ;  /* 0x009896800000895d */ /* 0x004fea0003900000 */
[----:B------:R-:W2:Y:S02]  /*63c0*/  @!P0 SYNCS.PHASECHK.TRANS64 P0, [R11+URZ], R6 ;  /* 0x000000060b0085a7 */ /* 0x000ea4000800007f */
[----:B--2---:R-:W-:Y:S05]  /*63d0*/  @!P0 BRA `(.L_x_117) ;  /* 0xfffffffc00f08947 */ /* 0x004fea000383ffff */
[----:B------:R-:W-:Y:S05]  /*63e0*/  BRA `(.L_x_128) ;  /* 0xfffffffc00247947 */ /* 0x000fea000383ffff */
.L_x_129:
[----:B------:R-:W-:-:S00]  /*63f0*/  BRA `(.L_x_129) ;  /* 0xfffffffc00fc7947 */ /* 0x000fc0000383ffff */
[----:B------:R-:W-:-:S00]  /*6400*/  NOP ;  /* 0x0000000000007918 */ /* 0x000fc00000000000 */
[----:B------:R-:W-:-:S00]  /*6410*/  NOP ;  /* 0x0000000000007918 */ /* 0x000fc00000000000 */
[----:B------:R-:W-:-:S00]  /*6420*/  NOP ;  /* 0x0000000000007918 */ /* 0x000fc00000000000 */
[----:B------:R-:W-:-:S00]  /*6430*/  NOP ;  /* 0x0000000000007918 */ /* 0x000fc00000000000 */
[----:B------:R-:W-:-:S00]  /*6440*/  NOP ;  /* 0x0000000000007918 */ /* 0x000fc00000000000 */
[----:B------:R-:W-:-:S00]  /*6450*/  NOP ;  /* 0x0000000000007918 */ /* 0x000fc00000000000 */
[----:B------:R-:W-:-:S00]  /*6460*/  NOP ;  /* 0x0000000000007918 */ /* 0x000fc00000000000 */
[----:B------:R-:W-:-:S00]  /*6470*/  NOP ;  /* 0x0000000000007918 */ /* 0x000fc00000000000 */
.L_x_130:


//--------------------- .nv.global.init           --------------------------
	.section	.nv.global.init,"aw",@progbits
.nv.global.init:
	.type		$str$22,@object
	.size		$str$22,($str$23 - $str$22)
$str$22:
        /*0000*/ 	.byte	0x6b, 0x5f, 0x74, 0x69, 0x6c, 0x65, 0x5f, 0x63, 0x6f, 0x75, 0x6e, 0x74, 0x20, 0x3e, 0x3d, 0x20
        /*0010*/ 	.byte	0x31, 0x00
	.type		$str$23,@object
	.size		$str$23,(__unnamed_1 - $str$23)
$str$23:
        /*0012*/ 	.byte	0x2f, 0x74, 0x6d, 0x70, 0x2f, 0x63, 0x75, 0x74, 0x6c, 0x61, 0x73, 0x73, 0x5f, 0x73, 0x77, 0x65
        /*0022*/ 	.byte	0x65, 0x70, 0x5f, 0x73, 0x72, 0x63, 0x2f, 0x69, 0x6e, 0x63, 0x6c, 0x75, 0x64, 0x65, 0x2f, 0x63
        /*0032*/ 	.byte	0x75, 0x74, 0x6c, 0x61, 0x73, 0x73, 0x2f, 0x67, 0x65, 0x6d, 0x6d, 0x2f, 0x63, 0x6f, 0x6c, 0x6c
        /*0042*/ 	.byte	0x65, 0x63, 0x74, 0x69, 0x76, 0x65, 0x2f, 0x73, 0x6d, 0x39, 0x30, 0x5f, 0x6d, 0x6d, 0x61, 0x5f
        /*0052*/ 	.byte	0x74, 0x6d, 0x61, 0x5f, 0x67, 0x6d, 0x6d, 0x61, 0x5f, 0x73, 0x73, 0x5f, 0x77, 0x61, 0x72, 0x70
        /*0062*/ 	.byte	0x73, 0x70, 0x65, 0x63, 0x69, 0x61, 0x6c, 0x69, 0x7a, 0x65, 0x64, 0x2e, 0x68, 0x70, 0x70, 0x00
	.type		__unnamed_1,@object
	.size		__unnamed_1,(.L_0 - __unnamed_1)
__unnamed_1:
        /*0072*/ 	.byte	0x76, 0x6f, 0x69, 0x64, 0x20, 0x63, 0x75, 0x74, 0x6c, 0x61, 0x73, 0x73, 0x3a, 0x3a, 0x67, 0x65
        /* <DEDUP_REMOVED lines=180> */
        /*0bc2*/ 	.byte	0x79, 0x5d, 0x00
.L_0:


//--------------------- .nv.shared._ZN7cutlass13device_kernelINS_4gemm6kernel13GemmUniversalIN4cute5tupleIJiiiiEEENS1_10collective13CollectiveMmaINS1_34MainloopSm90TmaGmmaWarpSpecializedILi4ENS5_IJNS4_1CILi1EEESB_SB_EEENS1_35KernelTmaWarpSpecializedCooperativeEEENS5_IJNSA_ILi128EEENSA_ILi64EEESF_EEENS_10bfloat16_tENS5_IJlSB_lEEESI_SJ_NS4_8TiledMMAINS4_8MMA_AtomIJNS4_4SM904GMMA27MMA_64x64x16_F32BF16BF16_SSILNSN_5MajorE0ELSP_0ELNSN_7ScaleInE1ELSQ_1EEEEEENS4_6LayoutINS5_IJNSA_ILi2EEESB_SB_EEENS5_IJSB_NSA_ILi0EEESW_EEEEENS5_IJNS4_10UnderscoreESZ_SZ_EEEEENS4_13SM90_TMA_LOADENS4_14ComposedLayoutINS4_7SwizzleILi3ELi4ELi3EEENS4_18smem_ptr_flag_bitsILi16EEENST_INS5_IJNSA_ILi8EEESG_EEENS5_IJSG_SB_EEEEEEEvNS4_8identityES12_S1C_vS1D_EENS_8epilogue10collective6detail29Sm90TmaWarpSpecializedAdapterINS1G_15DefaultEpilogueISI_SJ_SJ_NS1F_6thread17LinearCombinationISI_Li1EffLNS1K_9ScaleType4KindE0ELNS_15FloatRoundStyleE2ESI_EENS1_15EpilogueDefaultEEEEEvvEEEEvNT_6ParamsE --------------------------
	.section	.nv.shared._ZN7cutlass13device_kernelINS_4gemm6kernel13GemmUniversalIN4cute5tupleIJiiiiEEENS1_10collective13CollectiveMmaINS1_34MainloopSm90TmaGmmaWarpSpecializedILi4ENS5_IJNS4_1CILi1EEESB_SB_EEENS1_35KernelTmaWarpSpecializedCooperativeEEENS5_IJNSA_ILi128EEENSA_ILi64EEESF_EEENS_10bfloat16_tENS5_IJlSB_lEEESI_SJ_NS4_8TiledMMAINS4_8MMA_AtomIJNS4_4SM904GMMA27MMA_64x64x16_F32BF16BF16_SSILNSN_5MajorE0ELSP_0ELNSN_7ScaleInE1ELSQ_1EEEEEENS4_6LayoutINS5_IJNSA_ILi2EEESB_SB_EEENS5_IJSB_NSA_ILi0EEESW_EEEEENS5_IJNS4_10UnderscoreESZ_SZ_EEEEENS4_13SM90_TMA_LOADENS4_14ComposedLayoutINS4_7SwizzleILi3ELi4ELi3EEENS4_18smem_ptr_flag_bitsILi16EEENST_INS5_IJNSA_ILi8EEESG_EEENS5_IJSG_SB_EEEEEEEvNS4_8identityES12_S1C_vS1D_EENS_8epilogue10collective6detail29Sm90TmaWarpSpecializedAdapterINS1G_15DefaultEpilogueISI_SJ_SJ_NS1F_6thread17LinearCombinationISI_Li1EffLNS1K_9ScaleType4KindE0ELNS_15FloatRoundStyleE2ESI_EENS1_15EpilogueDefaultEEEEEvvEEEEvNT_6ParamsE,"aw",@nobits
	.sectionflags	@""
	.align	16
	.zero		1024


//--------------------- .nv.shared.reserved.0     --------------------------
	.section	.nv.shared.reserved.0,"aw",@nobits
	.weak		__nv_reservedSMEM_offset_0_alias
	.size		__nv_reservedSMEM_offset_0_alias, 0, 0
	.other		__nv_reservedSMEM_offset_0_alias,@"STO_CUDA_RESERVED_SHARED STV_DEFAULT"
__nv_reservedSMEM_offset_0_alias:
	.zero		0


//--------------------- .nv.global                --------------------------
	.section	.nv.global,"aw",@nobits
.nv.global:
	.type		_ZN39_INTERNAL_36284d1e_4_k_cu_61a78a7a_25134cute1_E,@object
	.size		_ZN39_INTERNAL_36284d1e_4_k_cu_61a78a7a_25134cute1_E,(_ZN39_INTERNAL_36284d1e_4_k_cu_61a78a7a_25134cuda3std3__45__cpo6cbeginE - _ZN39_INTERNAL_36284d1e_4_k_cu_61a78a7a_25134cute1_E)
_ZN39_INTERNAL_36284d1e_4_k_cu_61a78a7a_25134cute1_E:
	.zero		1
	.type		_ZN39_INTERNAL_36284d1e_4_k_cu_61a78a7a_25134cuda3std3__45__cpo6cbeginE,@object
	.size		_ZN39_INTERNAL_36284d1e_4_k_cu_61a78a7a_25134cuda3std3__45__cpo6cbeginE,(_ZN39_INTERNAL_36284d1e_4_k_cu_61a78a7a_25134cuda3std3__48in_placeE - _ZN39_INTERNAL_36284d1e_4_k_cu_61a78a7a_25134cuda3std3__45__cpo6cbeginE)
_ZN39_INTERNAL_36284d1e_4_k_cu_61a78a7a_25134cuda3std3__45__cpo6cbeginE:
	.zero		1
	.type		_ZN39_INTERNAL_36284d1e_4_k_cu_61a78a7a_25134cuda3std3__48in_placeE,@object
	.size		_ZN39_INTERNAL_36284d1e_4_k_cu_61a78a7a_25134cuda3std3__48in_placeE,(_ZN39_INTERNAL_36284d1e_4_k_cu_61a78a7a_25134cuda3std6ranges3__45__cpo9iter_moveE - _ZN39_INTERNAL_36284d1e_4_k_cu_61a78a7a_25134cuda3std3__48in_placeE)
_ZN39_INTERNAL_36284d1e_4_k_cu_61a78a7a_25134cuda3std3__48in_placeE:
	.zero		1
	.type		_ZN39_INTERNAL_36284d1e_4_k_cu_61a78a7a_25134cuda3std6ranges3__45__cpo9iter_moveE,@object
	.size		_ZN39_INTERNAL_36284d1e_4_k_cu_61a78a7a_25134cuda3std6ranges3__45__cpo9iter_moveE,(_ZN39_INTERNAL_36284d1e_4_k_cu_61a78a7a_25134cuda3std3__45__cpo5beginE - _ZN39_INTERNAL_36284d1e_4_k_cu_61a78a7a_25134cuda3std6ranges3__45__cpo9iter_moveE)
_ZN39_INTERNAL_36284d1e_4_k_cu_61a78a7a_25134cuda3std6ranges3__45__cpo9iter_moveE:
	.zero		1
	.type		_ZN39_INTERNAL_36284d1e_4_k_cu_61a78a7a_25134cuda3std3__45__cpo5beginE,@object
	.size		_ZN39_INTERNAL_36284d1e_4_k_cu_61a78a7a_25134cuda3std3__45__cpo5beginE,(_ZN39_INTERNAL_36284d1e_4_k_cu_61a78a7a_25134cuda3std3__441_GLOBAL__N__36284d1e_4_k_cu_61a78a7a_25136ignoreE - _ZN39_INTERNAL_36284d1e_4_k_cu_61a78a7a_25134cuda3std3__45__cpo5beginE)
_ZN39_INTERNAL_36284d1e_4_k_cu_61a78a7a_25134cuda3std3__45__cpo5beginE:
	.zero		1
	.type		_ZN39_INTERNAL_36284d1e_4_k_cu_61a78a7a_25134cuda3std3__441_GLOBAL__N__36284d1e_4_k_cu_61a78a7a_25136ignoreE,@object
	.size		_ZN39_INTERNAL_36284d1e_4_k_cu_61a78a7a_25134cuda3std3__441_GLOBAL__N__36284d1e_4_k_cu_61a78a7a_25136ignoreE,(_ZN39_INTERNAL_36284d1e_4_k_cu_61a78a7a_25134cute7productE - _ZN39_INTERNAL_36284d1e_4_k_cu_61a78a7a_25134cuda3std3__441_GLOBAL__N__36284d1e_4_k_cu_61a78a7a_25136ignoreE)
_ZN39_INTERNAL_36284d1e_4_k_cu_61a78a7a_25134cuda3std3__441_GLOBAL__N__36284d1e_4_k_cu_61a78a7a_25136ignoreE:
	.zero		1
	.type		_ZN39_INTERNAL_36284d1e_4_k_cu_61a78a7a_25134cute7productE,@object
	.size		_ZN39_INTERNAL_36284d1e_4_k_cu_61a78a7a_25134cute7productE,(_ZN39_INTERNAL_36284d1e_4_k_cu_61a78a7a_25134cuda3std3__45__cpo3endE - _ZN39_INTERNAL_36284d1e_4_k_cu_61a78a7a_25134cute7productE)
_ZN39_INTERNAL_36284d1e_4_k_cu_61a78a7a_25134cute7productE:
	.zero		1
	.type		_ZN39_INTERNAL_36284d1e_4_k_cu_61a78a7a_25134cuda3std3__45__cpo3endE,@object
	.size		_ZN39_INTERNAL_36284d1e_4_k_cu_61a78a7a_25134cuda3std3__45__cpo3endE,(_ZN39_INTERNAL_36284d1e_4_k_cu_61a78a7a_25134cuda3std3__419piecewise_constructE - _ZN39_INTERNAL_36284d1e_4_k_cu_61a78a7a_25134cuda3std3__45__cpo3endE)
_ZN39_INTERNAL_36284d1e_4_k_cu_61a78a7a_25134cuda3std3__45__cpo3endE:
	.zero		1
	.type		_ZN39_INTERNAL_36284d1e_4_k_cu_61a78a7a_25134cuda3std3__419piecewise_constructE,@object
	.size		_ZN39_INTERNAL_36284d1e_4_k_cu_61a78a7a_25134cuda3std3__419piecewise_constructE,(_ZN39_INTERNAL_36284d1e_4_k_cu_61a78a7a_25134cuda3std3__45__cpo4cendE - _ZN39_INTERNAL_36284d1e_4_k_cu_61a78a7a_25134cuda3std3__419piecewise_constructE)
_ZN39_INTERNAL_36284d1e_4_k_cu_61a78a7a_25134cuda3std3__419piecewise_constructE:
	.zero		1
	.type		_ZN39_INTERNAL_36284d1e_4_k_cu_61a78a7a_25134cuda3std3__45__cpo4cendE,@object
	.size		_ZN39_INTERNAL_36284d1e_4_k_cu_61a78a7a_25134cuda3std3__45__cpo4cendE,(_ZN39_INTERNAL_36284d1e_4_k_cu_61a78a7a_25134cuda3std6ranges3__45__cpo4swapE - _ZN39_INTERNAL_36284d1e_4_k_cu_61a78a7a_25134cuda3std3__45__cpo4cendE)
_ZN39_INTERNAL_36284d1e_4_k_cu_61a78a7a_25134cuda3std3__45__cpo4cendE:
	.zero		1
	.type		_ZN39_INTERNAL_36284d1e_4_k_cu_61a78a7a_25134cuda3std6ranges3__45__cpo4swapE,@object
	.size		_ZN39_INTERNAL_36284d1e_4_k_cu_61a78a7a_25134cuda3std6ranges3__45__cpo4swapE,(.L_8 - _ZN39_INTERNAL_36284d1e_4_k_cu_61a78a7a_25134cuda3std6ranges3__45__cpo4swapE)
_ZN39_INTERNAL_36284d1e_4_k_cu_61a78a7a_25134cuda3std6ranges3__45__cpo4swapE:
	.zero		1
.L_8:


//--------------------- .nv.constant0._ZN7cutlass13device_kernelINS_4gemm6kernel13GemmUniversalIN4cute5tupleIJiiiiEEENS1_10collective13CollectiveMmaINS1_34MainloopSm90TmaGmmaWarpSpecializedILi4ENS5_IJNS4_1CILi1EEESB_SB_EEENS1_35KernelTmaWarpSpecializedCooperativeEEENS5_IJNSA_ILi128EEENSA_ILi64EEESF_EEENS_10bfloat16_tENS5_IJlSB_lEEESI_SJ_NS4_8TiledMMAINS4_8MMA_AtomIJNS4_4SM904GMMA27MMA_64x64x16_F32BF16BF16_SSILNSN_5MajorE0ELSP_0ELNSN_7ScaleInE1ELSQ_1EEEEEENS4_6LayoutINS5_IJNSA_ILi2EEESB_SB_EEENS5_IJSB_NSA_ILi0EEESW_EEEEENS5_IJNS4_10UnderscoreESZ_SZ_EEEEENS4_13SM90_TMA_LOADENS4_14ComposedLayoutINS4_7SwizzleILi3ELi4ELi3EEENS4_18smem_ptr_flag_bitsILi16EEENST_INS5_IJNSA_ILi8EEESG_EEENS5_IJSG_SB_EEEEEEEvNS4_8identityES12_S1C_vS1D_EENS_8epilogue10collective6detail29Sm90TmaWarpSpecializedAdapterINS1G_15DefaultEpilogueISI_SJ_SJ_NS1F_6thread17LinearCombinationISI_Li1EffLNS1K_9ScaleType4KindE0ELNS_15FloatRoundStyleE2ESI_EENS1_15EpilogueDefaultEEEEEvvEEEEvNT_6ParamsE --------------------------
	.section	.nv.constant0._ZN7cutlass13device_kernelINS_4gemm6kernel13GemmUniversalIN4cute5tupleIJiiiiEEENS1_10collective13CollectiveMmaINS1_34MainloopSm90TmaGmmaWarpSpecializedILi4ENS5_IJNS4_1CILi1EEESB_SB_EEENS1_35KernelTmaWarpSpecializedCooperativeEEENS5_IJNSA_ILi128EEENSA_ILi64EEESF_EEENS_10bfloat16_tENS5_IJlSB_lEEESI_SJ_NS4_8TiledMMAINS4_8MMA_AtomIJNS4_4SM904GMMA27MMA_64x64x16_F32BF16BF16_SSILNSN_5MajorE0ELSP_0ELNSN_7ScaleInE1ELSQ_1EEEEEENS4_6LayoutINS5_IJNSA_ILi2EEESB_SB_EEENS5_IJSB_NSA_ILi0EEESW_EEEEENS5_IJNS4_10UnderscoreESZ_SZ_EEEEENS4_13SM90_TMA_LOADENS4_14ComposedLayoutINS4_7SwizzleILi3ELi4ELi3EEENS4_18smem_ptr_flag_bitsILi16EEENST_INS5_IJNSA_ILi8EEESG_EEENS5_IJSG_SB_EEEEEEEvNS4_8identityES12_S1C_vS1D_EENS_8epilogue10collective6detail29Sm90TmaWarpSpecializedAdapterINS1G_15DefaultEpilogueISI_SJ_SJ_NS1F_6thread17LinearCombinationISI_Li1EffLNS1K_9ScaleType4KindE0ELNS_15FloatRoundStyleE2ESI_EENS1_15EpilogueDefaultEEEEEvvEEEEvNT_6ParamsE,"a",@progbits
	.sectionflags	@""
	.align	4
.nv.constant0._ZN7cutlass13device_kernelINS_4gemm6kernel13GemmUniversalIN4cute5tupleIJiiiiEEENS1_10collective13CollectiveMmaINS1_34MainloopSm90TmaGmmaWarpSpecializedILi4ENS5_IJNS4_1CILi1EEESB_SB_EEENS1_35KernelTmaWarpSpecializedCooperativeEEENS5_IJNSA_ILi128EEENSA_ILi64EEESF_EEENS_10bfloat16_tENS5_IJlSB_lEEESI_SJ_NS4_8TiledMMAINS4_8MMA_AtomIJNS4_4SM904GMMA27MMA_64x64x16_F32BF16BF16_SSILNSN_5MajorE0ELSP_0ELNSN_7ScaleInE1ELSQ_1EEEEEENS4_6LayoutINS5_IJNSA_ILi2EEESB_SB_EEENS5_IJSB_NSA_ILi0EEESW_EEEEENS5_IJNS4_10UnderscoreESZ_SZ_EEEEENS4_13SM90_TMA_LOADENS4_14ComposedLayoutINS4_7SwizzleILi3ELi4ELi3EEENS4_18smem_ptr_flag_bitsILi16EEENST_INS5_IJNSA_ILi8EEESG_EEENS5_IJSG_SB_EEEEEEEvNS4_8identityES12_S1C_vS1D_EENS_8epilogue10collective6detail29Sm90TmaWarpSpecializedAdapterINS1G_15DefaultEpilogueISI_SJ_SJ_NS1F_6thread17LinearCombinationISI_Li1EffLNS1K_9ScaleType4KindE0ELNS_15FloatRoundStyleE2ESI_EENS1_15EpilogueDefaultEEEEEvvEEEEvNT_6ParamsE:
	.zero		1664


//--------------------- SYMBOLS --------------------------

	.type		.nv.reservedSmem.offset0,@object
	.size		.nv.reservedSmem.offset0,0x4
	.type		__assertfail,@function
